	.target	sm_100a

	.elftype	@"ET_EXEC"


//--------------------- .note.nv.tkinfo           --------------------------
	.section	.note.nv.tkinfo,"",@"SHT_NOTE"
	.sectionflags	@"SHF_NOTE_NV_TKINFO"
	.tkinfo
        /*0018*/ 	.word	0x00000002
        /*0030*/ 	.string	""
        /*0030*/ 	.string	"ptxas"
        /*0030*/ 	.string	"Cuda compilation tools, release 13.0, V13.0.88"
        /*0030*/ 	.string	"Build cuda_13.0.r13.0/compiler.36424714_0"
        /*0030*/ 	.string	"-arch sm_100a -m 64 "



//--------------------- .note.nv.cuinfo           --------------------------
	.section	.note.nv.cuinfo,"",@"SHT_NOTE"
	.sectionflags	@"SHF_NOTE_NV_CUINFO"
        /*0018*/ 	.short	0x0002
        /*001a*/ 	.short	0x0064
        /*001c*/ 	.short	0x0082
	.zero		2


//--------------------- .nv.info                  --------------------------
	.section	.nv.info,"",@"SHT_CUDA_INFO"
	.align	4


	//----- nvinfo : EIATTR_REGCOUNT
	.align		4
        /*0000*/ 	.byte	0x04, 0x2f
        /*0002*/ 	.short	(.L_19 - .L_18)
	.align		4
.L_18:
        /*0004*/ 	.word	index@(_ZN7cutlass13device_kernelINS_4gemm6kernel13GemmUniversalIN4cute5tupleIJiiiiEEENS1_10collective13CollectiveMmaINS1_35MainloopSm100TmaUmmaWarpSpecializedILi3ELi2ELi4ENS5_IJNS4_1CILi1EEESB_SB_EEEEENS5_IJNSA_ILi128EEENSA_ILi64EEESF_EEENS_10tfloat32_tENS5_IJlSB_lEEESH_SI_NS4_8TiledMMAINS4_8MMA_AtomIJNS4_17SM100_MMA_TF32_SSISH_SH_fLi128ELi64ELNS4_4UMMA5MajorE0ELSN_0ELNSM_7ScaleInE0ELSO_0EEEEEENS4_6LayoutISC_NS5_IJNSA_ILi0EEESS_SS_EEEEENS5_IJNS4_10UnderscoreESV_SV_EEEEENS4_13SM90_TMA_LOADENS4_14ComposedLayoutINS4_7SwizzleILi3ELi4ELi3EEENS4_18smem_ptr_flag_bitsILi32EEENSR_INS5_IJNSA_ILi8EEENSA_ILi32EEEEEENS5_IJS15_SB_EEEEEEEvNS4_8identityESY_S19_vS1A_EENS_8epilogue10collective18CollectiveEpilogueINS1C_23Sm100TmaWarpSpecializedILi4ELi2ELi16ELb1ELb0EEEJSG_NS5_IJNSR_ISE_SB_EENSR_INSA_ILi16EEESB_EEEEESH_SI_SH_SI_NS1C_6fusion15FusionCallbacksIS1G_NS1L_17LinearCombinationISH_fSH_fLNS_15FloatRoundStyleE2EEESG_S1K_JEEENS4_5SM1004TMEM4LOAD26SM100_TMEM_LOAD_32dp32b16xESY_NSZ_INS10_ILi2ELi4ELi3EEES13_NSR_INS5_IJS14_S1I_EEENS5_IJS1I_SB_EEEEEEENS4_39AutoVectorizingCopyWithAssumedAlignmentILi128EEENS4_14SM90_TMA_STOREES1Z_S21_S21_EEEvvEEEEvNT_6ParamsE)
        /*0008*/ 	.word	0x00000060


	//----- nvinfo : EIATTR_FRAME_SIZE
	.align		4
.L_19:
        /*000c*/ 	.byte	0x04, 0x11
        /*000e*/ 	.short	(.L_21 - .L_20)
	.align		4
.L_20:
        /*0010*/ 	.word	index@($__internal_2_$__cuda_sm10x_tcgen05_guardrail_trap_unallocated_columns_being_dealloced)
        /*0014*/ 	.word	0x00000000


	//----- nvinfo : EIATTR_FRAME_SIZE
	.align		4
.L_21:
        /*0018*/ 	.byte	0x04, 0x11
        /*001a*/ 	.short	(.L_23 - .L_22)
	.align		4
.L_22:
        /*001c*/ 	.word	index@($__internal_1_$__cuda_sm10x_tcgen05_guardrail_trap_phase_invalid_during_alloc)
        /*0020*/ 	.word	0x00000000


	//----- nvinfo : EIATTR_FRAME_SIZE
	.align		4
.L_23:
        /*0024*/ 	.byte	0x04, 0x11
        /*0026*/ 	.short	(.L_25 - .L_24)
	.align		4
.L_24:
        /*0028*/ 	.word	index@($__internal_0_$__cuda_sm10x_tcgen05_guardrail_trap_col_being_dealloced_not_returned_by_alloc)
        /*002c*/ 	.word	0x00000000


	//----- nvinfo : EIATTR_FRAME_SIZE
	.align		4
.L_25:
        /*0030*/ 	.byte	0x04, 0x11
        /*0032*/ 	.short	(.L_27 - .L_26)
	.align		4
.L_26:
        /*0034*/ 	.word	index@(_ZN7cutlass13device_kernelINS_4gemm6kernel13GemmUniversalIN4cute5tupleIJiiiiEEENS1_10collective13CollectiveMmaINS1_35MainloopSm100TmaUmmaWarpSpecializedILi3ELi2ELi4ENS5_IJNS4_1CILi1EEESB_SB_EEEEENS5_IJNSA_ILi128EEENSA_ILi64EEESF_EEENS_10tfloat32_tENS5_IJlSB_lEEESH_SI_NS4_8TiledMMAINS4_8MMA_AtomIJNS4_17SM100_MMA_TF32_SSISH_SH_fLi128ELi64ELNS4_4UMMA5MajorE0ELSN_0ELNSM_7ScaleInE0ELSO_0EEEEEENS4_6LayoutISC_NS5_IJNSA_ILi0EEESS_SS_EEEEENS5_IJNS4_10UnderscoreESV_SV_EEEEENS4_13SM90_TMA_LOADENS4_14ComposedLayoutINS4_7SwizzleILi3ELi4ELi3EEENS4_18smem_ptr_flag_bitsILi32EEENSR_INS5_IJNSA_ILi8EEENSA_ILi32EEEEEENS5_IJS15_SB_EEEEEEEvNS4_8identityESY_S19_vS1A_EENS_8epilogue10collective18CollectiveEpilogueINS1C_23Sm100TmaWarpSpecializedILi4ELi2ELi16ELb1ELb0EEEJSG_NS5_IJNSR_ISE_SB_EENSR_INSA_ILi16EEESB_EEEEESH_SI_SH_SI_NS1C_6fusion15FusionCallbacksIS1G_NS1L_17LinearCombinationISH_fSH_fLNS_15FloatRoundStyleE2EEESG_S1K_JEEENS4_5SM1004TMEM4LOAD26SM100_TMEM_LOAD_32dp32b16xESY_NSZ_INS10_ILi2ELi4ELi3EEES13_NSR_INS5_IJS14_S1I_EEENS5_IJS1I_SB_EEEEEEENS4_39AutoVectorizingCopyWithAssumedAlignmentILi128EEENS4_14SM90_TMA_STOREES1Z_S21_S21_EEEvvEEEEvNT_6ParamsE)
        /*0038*/ 	.word	0x00000000


	//----- nvinfo : EIATTR_MIN_STACK_SIZE
	.align		4
.L_27:
        /*003c*/ 	.byte	0x04, 0x12
        /*003e*/ 	.short	(.L_29 - .L_28)
	.align		4
.L_28:
        /*0040*/ 	.word	index@(_ZN7cutlass13device_kernelINS_4gemm6kernel13GemmUniversalIN4cute5tupleIJiiiiEEENS1_10collective13CollectiveMmaINS1_35MainloopSm100TmaUmmaWarpSpecializedILi3ELi2ELi4ENS5_IJNS4_1CILi1EEESB_SB_EEEEENS5_IJNSA_ILi128EEENSA_ILi64EEESF_EEENS_10tfloat32_tENS5_IJlSB_lEEESH_SI_NS4_8TiledMMAINS4_8MMA_AtomIJNS4_17SM100_MMA_TF32_SSISH_SH_fLi128ELi64ELNS4_4UMMA5MajorE0ELSN_0ELNSM_7ScaleInE0ELSO_0EEEEEENS4_6LayoutISC_NS5_IJNSA_ILi0EEESS_SS_EEEEENS5_IJNS4_10UnderscoreESV_SV_EEEEENS4_13SM90_TMA_LOADENS4_14ComposedLayoutINS4_7SwizzleILi3ELi4ELi3EEENS4_18smem_ptr_flag_bitsILi32EEENSR_INS5_IJNSA_ILi8EEENSA_ILi32EEEEEENS5_IJS15_SB_EEEEEEEvNS4_8identityESY_S19_vS1A_EENS_8epilogue10collective18CollectiveEpilogueINS1C_23Sm100TmaWarpSpecializedILi4ELi2ELi16ELb1ELb0EEEJSG_NS5_IJNSR_ISE_SB_EENSR_INSA_ILi16EEESB_EEEEESH_SI_SH_SI_NS1C_6fusion15FusionCallbacksIS1G_NS1L_17LinearCombinationISH_fSH_fLNS_15FloatRoundStyleE2EEESG_S1K_JEEENS4_5SM1004TMEM4LOAD26SM100_TMEM_LOAD_32dp32b16xESY_NSZ_INS10_ILi2ELi4ELi3EEES13_NSR_INS5_IJS14_S1I_EEENS5_IJS1I_SB_EEEEEEENS4_39AutoVectorizingCopyWithAssumedAlignmentILi128EEENS4_14SM90_TMA_STOREES1Z_S21_S21_EEEvvEEEEvNT_6ParamsE)
        /*0044*/ 	.word	0x00000000
.L_29:


//--------------------- .nv.compat                --------------------------
	.section	.nv.compat,"",@"SHT_CUDA_COMPAT_INFO"
	.align	4
        /*0000*/ 	.byte	0x02, 0x09, 0x01, 0x00, 0x02, 0x02, 0x02, 0x00, 0x02, 0x05, 0x05, 0x00, 0x03, 0x07, 0x01, 0x01
        /*0010*/ 	.byte	0x02, 0x03, 0x01, 0x00, 0x02, 0x06, 0x01, 0x00, 0x04, 0x0b, 0x08, 0x00, 0x09, 0x00, 0x00, 0x00
        /*0020*/ 	.byte	0x00, 0x00, 0x00, 0x00


//--------------------- .nv.info._ZN7cutlass13device_kernelINS_4gemm6kernel13GemmUniversalIN4cute5tupleIJiiiiEEENS1_10collective13CollectiveMmaINS1_35MainloopSm100TmaUmmaWarpSpecializedILi3ELi2ELi4ENS5_IJNS4_1CILi1EEESB_SB_EEEEENS5_IJNSA_ILi128EEENSA_ILi64EEESF_EEENS_10tfloat32_tENS5_IJlSB_lEEESH_SI_NS4_8TiledMMAINS4_8MMA_AtomIJNS4_17SM100_MMA_TF32_SSISH_SH_fLi128ELi64ELNS4_4UMMA5MajorE0ELSN_0ELNSM_7ScaleInE0ELSO_0EEEEEENS4_6LayoutISC_NS5_IJNSA_ILi0EEESS_SS_EEEEENS5_IJNS4_10UnderscoreESV_SV_EEEEENS4_13SM90_TMA_LOADENS4_14ComposedLayoutINS4_7SwizzleILi3ELi4ELi3EEENS4_18smem_ptr_flag_bitsILi32EEENSR_INS5_IJNSA_ILi8EEENSA_ILi32EEEEEENS5_IJS15_SB_EEEEEEEvNS4_8identityESY_S19_vS1A_EENS_8epilogue10collective18CollectiveEpilogueINS1C_23Sm100TmaWarpSpecializedILi4ELi2ELi16ELb1ELb0EEEJSG_NS5_IJNSR_ISE_SB_EENSR_INSA_ILi16EEESB_EEEEESH_SI_SH_SI_NS1C_6fusion15FusionCallbacksIS1G_NS1L_17LinearCombinationISH_fSH_fLNS_15FloatRoundStyleE2EEESG_S1K_JEEENS4_5SM1004TMEM4LOAD26SM100_TMEM_LOAD_32dp32b16xESY_NSZ_INS10_ILi2ELi4ELi3EEES13_NSR_INS5_IJS14_S1I_EEENS5_IJS1I_SB_EEEEEEENS4_39AutoVectorizingCopyWithAssumedAlignmentILi128EEENS4_14SM90_TMA_STOREES1Z_S21_S21_EEEvvEEEEvNT_6ParamsE --------------------------
	.section	.nv.info._ZN7cutlass13device_kernelINS_4gemm6kernel13GemmUniversalIN4cute5tupleIJiiiiEEENS1_10collective13CollectiveMmaINS1_35MainloopSm100TmaUmmaWarpSpecializedILi3ELi2ELi4ENS5_IJNS4_1CILi1EEESB_SB_EEEEENS5_IJNSA_ILi128EEENSA_ILi64EEESF_EEENS_10tfloat32_tENS5_IJlSB_lEEESH_SI_NS4_8TiledMMAINS4_8MMA_AtomIJNS4_17SM100_MMA_TF32_SSISH_SH_fLi128ELi64ELNS4_4UMMA5MajorE0ELSN_0ELNSM_7ScaleInE0ELSO_0EEEEEENS4_6LayoutISC_NS5_IJNSA_ILi0EEESS_SS_EEEEENS5_IJNS4_10UnderscoreESV_SV_EEEEENS4_13SM90_TMA_LOADENS4_14ComposedLayoutINS4_7SwizzleILi3ELi4ELi3EEENS4_18smem_ptr_flag_bitsILi32EEENSR_INS5_IJNSA_ILi8EEENSA_ILi32EEEEEENS5_IJS15_SB_EEEEEEEvNS4_8identityESY_S19_vS1A_EENS_8epilogue10collective18CollectiveEpilogueINS1C_23Sm100TmaWarpSpecializedILi4ELi2ELi16ELb1ELb0EEEJSG_NS5_IJNSR_ISE_SB_EENSR_INSA_ILi16EEESB_EEEEESH_SI_SH_SI_NS1C_6fusion15FusionCallbacksIS1G_NS1L_17LinearCombinationISH_fSH_fLNS_15FloatRoundStyleE2EEESG_S1K_JEEENS4_5SM1004TMEM4LOAD26SM100_TMEM_LOAD_32dp32b16xESY_NSZ_INS10_ILi2ELi4ELi3EEES13_NSR_INS5_IJS14_S1I_EEENS5_IJS1I_SB_EEEEEEENS4_39AutoVectorizingCopyWithAssumedAlignmentILi128EEENS4_14SM90_TMA_STOREES1Z_S21_S21_EEEvvEEEEvNT_6ParamsE,"",@"SHT_CUDA_INFO"
	.sectionflags	@""
	.align	4


	//----- nvinfo : EIATTR_CUDA_API_VERSION
	.align		4
        /*0000*/ 	.byte	0x04, 0x37
        /*0002*/ 	.short	(.L_31 - .L_30)
.L_30:
        /*0004*/ 	.word	0x00000082


	//----- nvinfo : EIATTR_KPARAM_INFO
	.align		4
.L_31:
        /*0008*/ 	.byte	0x04, 0x17
        /*000a*/ 	.short	(.L_33 - .L_32)
.L_32:
        /*000c*/ 	.word	0x00000000
        /*0010*/ 	.short	0x0000
        /*0012*/ 	.short	0x0000
        /*0014*/ 	.byte	0x00, 0xf0, 0x01, 0x20


	//----- nvinfo : EIATTR_AT_ENTRY_FRAGMENTS
	.align		4
.L_33:
        /*0018*/ 	.byte	0x04, 0x4f
        /*001a*/ 	.short	(.L_35 - .L_34)


	//   ....[0]....
.L_34:
        /*001c*/ 	.word	0x00000006


	//----- nvinfo : EIATTR_RESERVED_SMEM_USED
	.align		4
.L_35:
        /*0020*/ 	.byte	0x01, 0x41
	.zero		2


	//----- nvinfo : EIATTR_SPARSE_MMA_MASK
	.align		4
        /*0024*/ 	.byte	0x03, 0x50
        /*0026*/ 	.short	0x0000


	//----- nvinfo : EIATTR_TCGEN05_1CTA_USED
	.align		4
        /*0028*/ 	.byte	0x01, 0x51
	.zero		2


	//----- nvinfo : EIATTR_MAXREG_COUNT
	.align		4
        /*002c*/ 	.byte	0x03, 0x1b
        /*002e*/ 	.short	0x00ff


	//----- nvinfo : EIATTR_NUM_BARRIERS
	.align		4
        /*0030*/ 	.byte	0x02, 0x4c
        /*0032*/ 	.byte	0x07
	.zero		1


	//----- nvinfo : EIATTR_EXTERNS
	.align		4
        /*0034*/ 	.byte	0x04, 0x0f
        /*0036*/ 	.short	(.L_37 - .L_36)


	//   ....[0]....
	.align		4
.L_36:
        /*0038*/ 	.word	index@(__assertfail)


	//----- nvinfo : EIATTR_MERCURY_ISA_VERSION
	.align		4
.L_37:
        /*003c*/ 	.byte	0x03, 0x5f
        /*003e*/ 	.short	0x0101


	//----- nvinfo : EIATTR_INT_WARP_WIDE_INSTR_OFFSETS
	.align		4
        /*0040*/ 	.byte	0x04, 0x31
        /*0042*/ 	.short	(.L_39 - .L_38)


	//   ....[0]....
.L_38:
        /*0044*/ 	.word	0x00001f30


	//   ....[1]....
        /*0048*/ 	.word	0x00003ab0


	//   ....[2]....
        /*004c*/ 	.word	0x00003ad0


	//   ....[3]....
        /*0050*/ 	.word	0x00003b00


	//   ....[4]....
        /*0054*/ 	.word	0x00004440


	//   ....[5]....
        /*0058*/ 	.word	0x000044b0


	//   ....[6]....
        /*005c*/ 	.word	0x00004590


	//   ....[7]....
        /*0060*/ 	.word	0x00004610


	//   ....[8]....
        /*0064*/ 	.word	0x00004720


	//   ....[9]....
        /*0068*/ 	.word	0x000047b0


	//   ....[10]....
        /*006c*/ 	.word	0x00004990


	//   ....[11]....
        /*0070*/ 	.word	0x00004af0


	//----- nvinfo : EIATTR_COOP_GROUP_MASK_REGIDS
	.align		4
.L_39:
        /*0074*/ 	.byte	0x04, 0x29
        /*0076*/ 	.short	(.L_41 - .L_40)


	//   ....[0]....
.L_40:
        /*0078*/ 	.word	0xffffffff


	//   ....[1]....
        /*007c*/ 	.word	0xffffffff


	//   ....[2]....
        /*0080*/ 	.word	0xffffffff


	//   ....[3]....
        /*0084*/ 	.word	0xffffffff


	//   ....[4]....
        /*0088*/ 	.word	0xffffffff


	//   ....[5]....
        /*008c*/ 	.word	0xffffffff


	//   ....[6]....
        /*0090*/ 	.word	0xffffffff


	//   ....[7]....
        /*0094*/ 	.word	0xffffffff


	//   ....[8]....
        /*0098*/ 	.word	0xffffffff


	//   ....[9]....
        /*009c*/ 	.word	0xffffffff


	//   ....[10]....
        /*00a0*/ 	.word	0xffffffff


	//   ....[11]....
        /*00a4*/ 	.word	0xffffffff


	//   ....[12]....
        /*00a8*/ 	.word	0xffffffff


	//----- nvinfo : EIATTR_COOP_GROUP_INSTR_OFFSETS
	.align		4
.L_41:
        /*00ac*/ 	.byte	0x04, 0x28
        /*00ae*/ 	.short	(.L_43 - .L_42)


	//   ....[0]....
.L_42:
        /*00b0*/ 	.word	0x00000090


	//   ....[1]....
        /*00b4*/ 	.word	0x000004d0


	//   ....[2]....
        /*00b8*/ 	.word	0x00000620


	//   ....[3]....
        /*00bc*/ 	.word	0x000007c0


	//   ....[4]....
        /*00c0*/ 	.word	0x000008c0


	//   ....[5]....
        /*00c4*/ 	.word	0x00000a30


	//   ....[6]....
        /*00c8*/ 	.word	0x00000bd0


	//   ....[7]....
        /*00cc*/ 	.word	0x00001e10


	//   ....[8]....
        /*00d0*/ 	.word	0x00002b60


	//   ....[9]....
        /*00d4*/ 	.word	0x00002d70


	//   ....[10]....
        /*00d8*/ 	.word	0x00002da0


	//   ....[11]....
        /*00dc*/ 	.word	0x00003990


	//   ....[12]....
        /*00e0*/ 	.word	0x00003bc0


	//----- nvinfo : EIATTR_VRC_CTA_INIT_COUNT
	.align		4
.L_43:
        /*00e4*/ 	.byte	0x02, 0x4a
        /*00e6*/ 	.byte	0x80
	.zero		1


	//----- nvinfo : EIATTR_SYSCALL_OFFSETS
	.align		4
        /*00e8*/ 	.byte	0x04, 0x46
        /*00ea*/ 	.short	(.L_45 - .L_44)


	//   ....[0]....
.L_44:
        /*00ec*/ 	.word	0x00005570


	//   ....[1]....
        /*00f0*/ 	.word	0x00005660


	//   ....[2]....
        /*00f4*/ 	.word	0x00005dd0


	//   ....[3]....
        /*00f8*/ 	.word	0x00006750


	//   ....[4]....
        /*00fc*/ 	.word	0x000070a0


	//   ....[5]....
        /*0100*/ 	.word	0x000079f0


	//----- nvinfo : EIATTR_MBARRIER_INSTR_OFFSETS
	.align		4
.L_45:
        /*0104*/ 	.byte	0x04, 0x39
        /*0106*/ 	.short	(.L_47 - .L_46)


	//   ....[0]....
.L_46:
        /*0108*/ 	.word	0x000005b0
        /*010c*/ 	.word	0x000000ff
        /*0110*/ 	.word	0x00000000
        /*0114*/ 	.short	0x0100
        /*0116*/ 	.byte	0x05
	.zero		1


	//   ....[1]....
        /*0118*/ 	.word	0x000005c0
        /*011c*/ 	.word	0x000000ff
        /*0120*/ 	.word	0x00000018
        /*0124*/ 	.short	0x0100
        /*0126*/ 	.byte	0x05
	.zero		1


	//   ....[2]....
        /*0128*/ 	.word	0x000005d0
        /*012c*/ 	.word	0x000000ff
        /*0130*/ 	.word	0x00000008
        /*0134*/ 	.short	0x0100
        /*0136*/ 	.byte	0x05
	.zero		1


	//   ....[3]....
        /*0138*/ 	.word	0x000005e0
        /*013c*/ 	.word	0x000000ff
        /*0140*/ 	.word	0x00000020
        /*0144*/ 	.short	0x0100
        /*0146*/ 	.byte	0x05
	.zero		1


	//   ....[4]....
        /*0148*/ 	.word	0x000005f0
        /*014c*/ 	.word	0x000000ff
        /*0150*/ 	.word	0x00000010
        /*0154*/ 	.short	0x0100
        /*0156*/ 	.byte	0x05
	.zero		1


	//   ....[5]....
        /*0158*/ 	.word	0x00000600
        /*015c*/ 	.word	0x000000ff
        /*0160*/ 	.word	0x00000028
        /*0164*/ 	.short	0x0100
        /*0166*/ 	.byte	0x05
	.zero		1


	//   ....[6]....
        /*0168*/ 	.word	0x00000730
        /*016c*/ 	.word	0x000000ff
        /*0170*/ 	.word	0x00000030
        /*0174*/ 	.short	0x0100
        /*0176*/ 	.byte	0x07
	.zero		1


	//   ....[7]....
        /*0178*/ 	.word	0x00000740
        /*017c*/ 	.word	0x000000ff
        /*0180*/ 	.word	0x00000050
        /*0184*/ 	.short	0x0100
        /*0186*/ 	.byte	0x07
	.zero		1


	//   ....[8]....
        /*0188*/ 	.word	0x00000750
        /*018c*/ 	.word	0x000000ff
        /*0190*/ 	.word	0x00000038
        /*0194*/ 	.short	0x0100
        /*0196*/ 	.byte	0x07
	.zero		1


	//   ....[9]....
        /*0198*/ 	.word	0x00000760
        /*019c*/ 	.word	0x000000ff
        /*01a0*/ 	.word	0x00000058
        /*01a4*/ 	.short	0x0100
        /*01a6*/ 	.byte	0x07
	.zero		1


	//   ....[10]....
        /*01a8*/ 	.word	0x00000770
        /*01ac*/ 	.word	0x000000ff
        /*01b0*/ 	.word	0x00000040
        /*01b4*/ 	.short	0x0100
        /*01b6*/ 	.byte	0x07
	.zero		1


	//   ....[11]....
        /*01b8*/ 	.word	0x00000780
        /*01bc*/ 	.word	0x000000ff
        /*01c0*/ 	.word	0x00000060
        /*01c4*/ 	.short	0x0100
        /*01c6*/ 	.byte	0x07
	.zero		1


	//   ....[12]....
        /*01c8*/ 	.word	0x00000790
        /*01cc*/ 	.word	0x000000ff
        /*01d0*/ 	.word	0x00000048
        /*01d4*/ 	.short	0x0100
        /*01d6*/ 	.byte	0x07
	.zero		1


	//   ....[13]....
        /*01d8*/ 	.word	0x000007a0
        /*01dc*/ 	.word	0x000000ff
        /*01e0*/ 	.word	0x00000068
        /*01e4*/ 	.short	0x0100
        /*01e6*/ 	.byte	0x07
	.zero		1


	//   ....[14]....
        /*01e8*/ 	.word	0x00000890
        /*01ec*/ 	.word	0x000000ff
        /*01f0*/ 	.word	0x00000070
        /*01f4*/ 	.short	0x0100
        /*01f6*/ 	.byte	0x05
	.zero		1


	//   ....[15]....
        /*01f8*/ 	.word	0x000008a0
        /*01fc*/ 	.word	0x000000ff
        /*0200*/ 	.word	0x00000078
        /*0204*/ 	.short	0x0100
        /*0206*/ 	.byte	0x05
	.zero		1


	//   ....[16]....
        /*0208*/ 	.word	0x000009e0
        /*020c*/ 	.word	0x000000ff
        /*0210*/ 	.word	0x00000080
        /*0214*/ 	.short	0x0100
        /*0216*/ 	.byte	0x05
	.zero		1


	//   ....[17]....
        /*0218*/ 	.word	0x000009f0
        /*021c*/ 	.word	0x000000ff
        /*0220*/ 	.word	0x00000090
        /*0224*/ 	.short	0x0100
        /*0226*/ 	.byte	0x05
	.zero		1


	//   ....[18]....
        /*0228*/ 	.word	0x00000a00
        /*022c*/ 	.word	0x000000ff
        /*0230*/ 	.word	0x00000088
        /*0234*/ 	.short	0x0100
        /*0236*/ 	.byte	0x05
	.zero		1


	//   ....[19]....
        /*0238*/ 	.word	0x00000a10
        /*023c*/ 	.word	0x000000ff
        /*0240*/ 	.word	0x00000098
        /*0244*/ 	.short	0x0100
        /*0246*/ 	.byte	0x05
	.zero		1


	//   ....[20]....
        /*0248*/ 	.word	0x00000b40
        /*024c*/ 	.word	0x000000ff
        /*0250*/ 	.word	0x000000a0
        /*0254*/ 	.short	0x0100
        /*0256*/ 	.byte	0x07
	.zero		1


	//   ....[21]....
        /*0258*/ 	.word	0x00000b50
        /*025c*/ 	.word	0x000000ff
        /*0260*/ 	.word	0x000000c0
        /*0264*/ 	.short	0x0100
        /*0266*/ 	.byte	0x07
	.zero		1


	//   ....[22]....
        /*0268*/ 	.word	0x00000b60
        /*026c*/ 	.word	0x000000ff
        /*0270*/ 	.word	0x000000a8
        /*0274*/ 	.short	0x0100
        /*0276*/ 	.byte	0x07
	.zero		1


	//   ....[23]....
        /*0278*/ 	.word	0x00000b70
        /*027c*/ 	.word	0x000000ff
        /*0280*/ 	.word	0x000000c8
        /*0284*/ 	.short	0x0100
        /*0286*/ 	.byte	0x07
	.zero		1


	//   ....[24]....
        /*0288*/ 	.word	0x00000b80
        /*028c*/ 	.word	0x000000ff
        /*0290*/ 	.word	0x000000b0
        /*0294*/ 	.short	0x0100
        /*0296*/ 	.byte	0x07
	.zero		1


	//   ....[25]....
        /*0298*/ 	.word	0x00000b90
        /*029c*/ 	.word	0x000000ff
        /*02a0*/ 	.word	0x000000d0
        /*02a4*/ 	.short	0x0100
        /*02a6*/ 	.byte	0x07
	.zero		1


	//   ....[26]....
        /*02a8*/ 	.word	0x00000ba0
        /*02ac*/ 	.word	0x000000ff
        /*02b0*/ 	.word	0x000000b8
        /*02b4*/ 	.short	0x0100
        /*02b6*/ 	.byte	0x07
	.zero		1


	//   ....[27]....
        /*02b8*/ 	.word	0x00000bb0
        /*02bc*/ 	.word	0x000000ff
        /*02c0*/ 	.word	0x000000d8
        /*02c4*/ 	.short	0x0100
        /*02c6*/ 	.byte	0x07
	.zero		1


	//   ....[28]....
        /*02c8*/ 	.word	0x00000ca0
        /*02cc*/ 	.word	0x000000ff
        /*02d0*/ 	.word	0x000000e0
        /*02d4*/ 	.short	0x0100
        /*02d6*/ 	.byte	0x05
	.zero		1


	//   ....[29]....
        /*02d8*/ 	.word	0x00000cb0
        /*02dc*/ 	.word	0x000000ff
        /*02e0*/ 	.word	0x000000f0
        /*02e4*/ 	.short	0x0100
        /*02e6*/ 	.byte	0x05
	.zero		1


	//   ....[30]....
        /*02e8*/ 	.word	0x00000cc0
        /*02ec*/ 	.word	0x000000ff
        /*02f0*/ 	.word	0x000000e8
        /*02f4*/ 	.short	0x0100
        /*02f6*/ 	.byte	0x05
	.zero		1


	//   ....[31]....
        /*02f8*/ 	.word	0x00000cd0
        /*02fc*/ 	.word	0x000000ff
        /*0300*/ 	.word	0x000000f8
        /*0304*/ 	.short	0x0100
        /*0306*/ 	.byte	0x05
	.zero		1


	//   ....[32]....
        /*0308*/ 	.word	0x000015b0
        /*030c*/ 	.word	0x00000003
        /*0310*/ 	.word	0x000000f0
        /*0314*/ 	.short	0x010a
        /*0316*/ 	.byte	0xff
	.zero		1


	//   ....[33]....
        /*0318*/ 	.word	0x000015e0
        /*031c*/ 	.word	0x00000003
        /*0320*/ 	.word	0x000000e0
        /*0324*/ 	.short	0x0101
        /*0326*/ 	.byte	0xff
	.zero		1


	//   ....[34]....
        /*0328*/ 	.word	0x000016b0
        /*032c*/ 	.word	0x000000ff
        /*0330*/ 	.word	0x00000018
        /*0334*/ 	.short	0x010a
        /*0336*/ 	.byte	0x08
	.zero		1


	//   ....[35]....
        /*0338*/ 	.word	0x00001750
        /*033c*/ 	.word	0x000000ff
        /*0340*/ 	.word	0x00000018
        /*0344*/ 	.short	0x010a
        /*0346*/ 	.byte	0x21
	.zero		1


	//   ....[36]....
        /*0348*/ 	.word	0x000018a0
        /*034c*/ 	.word	0x000000ff
        /*0350*/ 	.word	0x00000018
        /*0354*/ 	.short	0x010a
        /*0356*/ 	.byte	0x08
	.zero		1


	//   ....[37]....
        /*0358*/ 	.word	0x00001a70
        /*035c*/ 	.word	0x000000ff
        /*0360*/ 	.word	0x00000078
        /*0364*/ 	.short	0x0101
        /*0366*/ 	.byte	0x04
	.zero		1


	//   ....[38]....
        /*0368*/ 	.word	0x00001a90
        /*036c*/ 	.word	0x000000ff
        /*0370*/ 	.word	0x00000018
        /*0374*/ 	.short	0x010a
        /*0376*/ 	.byte	0x08
	.zero		1


	//   ....[39]....
        /*0378*/ 	.word	0x00001b10
        /*037c*/ 	.word	0x000000ff
        /*0380*/ 	.word	0x00000018
        /*0384*/ 	.short	0x010a
        /*0386*/ 	.byte	0x21
	.zero		1


	//   ....[40]....
        /*0388*/ 	.word	0x00001c60
        /*038c*/ 	.word	0x000000ff
        /*0390*/ 	.word	0x00000018
        /*0394*/ 	.short	0x010a
        /*0396*/ 	.byte	0x08
	.zero		1


	//   ....[41]....
        /*0398*/ 	.word	0x00001e40
        /*039c*/ 	.word	0x00000002
        /*03a0*/ 	.word	0x00000080
        /*03a4*/ 	.short	0x010a
        /*03a6*/ 	.byte	0xff
	.zero		1


	//   ....[42]....
        /*03a8*/ 	.word	0x00001f00
        /*03ac*/ 	.word	0x00000002
        /*03b0*/ 	.word	0x00000000
        /*03b4*/ 	.short	0x0101
        /*03b6*/ 	.byte	0xff
	.zero		1


	//   ....[43]....
        /*03b8*/ 	.word	0x00002460
        /*03bc*/ 	.word	0x000000ff
        /*03c0*/ 	.word	0x00000000
        /*03c4*/ 	.short	0x010a
        /*03c6*/ 	.byte	0x05
	.zero		1


	//   ....[44]....
        /*03c8*/ 	.word	0x000024f0
        /*03cc*/ 	.word	0x000000ff
        /*03d0*/ 	.word	0x00000000
        /*03d4*/ 	.short	0x010a
        /*03d6*/ 	.byte	0x05
	.zero		1


	//   ....[45]....
        /*03d8*/ 	.word	0x00002590
        /*03dc*/ 	.word	0x00000000
        /*03e0*/ 	.word	0x00000000
        /*03e4*/ 	.short	0x010a
        /*03e6*/ 	.byte	0xff
	.zero		1


	//   ....[46]....
        /*03e8*/ 	.word	0x000026b0
        /*03ec*/ 	.word	0x00000000
        /*03f0*/ 	.word	0x000000e0
        /*03f4*/ 	.short	0x010a
        /*03f6*/ 	.byte	0xff
	.zero		1


	//   ....[47]....
        /*03f8*/ 	.word	0x00002710
        /*03fc*/ 	.word	0x00000004
        /*0400*/ 	.word	0x00000000
        /*0404*/ 	.short	0x0101
        /*0406*/ 	.byte	0xff
	.zero		1


	//   ....[48]....
        /*0408*/ 	.word	0x00002730
        /*040c*/ 	.word	0x000000ff
        /*0410*/ 	.word	0x00000090
        /*0414*/ 	.short	0x010a
        /*0416*/ 	.byte	0x05
	.zero		1


	//   ....[49]....
        /*0418*/ 	.word	0x00002850
        /*041c*/ 	.word	0x00000000
        /*0420*/ 	.word	0x00000080
        /*0424*/ 	.short	0x010a
        /*0426*/ 	.byte	0xff
	.zero		1


	//   ....[50]....
        /*0428*/ 	.word	0x00002960
        /*042c*/ 	.word	0x00000000
        /*0430*/ 	.word	0x00000000
        /*0434*/ 	.short	0x0101
        /*0436*/ 	.byte	0xff
	.zero		1


	//   ....[51]....
        /*0438*/ 	.word	0x000029f0
        /*043c*/ 	.word	0x000000ff
        /*0440*/ 	.word	0x00000090
        /*0444*/ 	.short	0x0106
        /*0446*/ 	.byte	0x05
	.zero		1


	//   ....[52]....
        /*0448*/ 	.word	0x00002a10
        /*044c*/ 	.word	0x000000ff
        /*0450*/ 	.word	0x00000090
        /*0454*/ 	.short	0x010a
        /*0456*/ 	.byte	0x05
	.zero		1


	//   ....[53]....
        /*0458*/ 	.word	0x00002aa0
        /*045c*/ 	.word	0x000000ff
        /*0460*/ 	.word	0x00000090
        /*0464*/ 	.short	0x0106
        /*0466*/ 	.byte	0x04
	.zero		1


	//   ....[54]....
        /*0468*/ 	.word	0x00002ae0
        /*046c*/ 	.word	0x00000000
        /*0470*/ 	.word	0x00000090
        /*0474*/ 	.short	0x010a
        /*0476*/ 	.byte	0xff
	.zero		1


	//   ....[55]....
        /*0478*/ 	.word	0x000030a0
        /*047c*/ 	.word	0x00000000
        /*0480*/ 	.word	0x00000080
        /*0484*/ 	.short	0x010a
        /*0486*/ 	.byte	0xff
	.zero		1


	//   ....[56]....
        /*0488*/ 	.word	0x000031a0
        /*048c*/ 	.word	0x00000003
        /*0490*/ 	.word	0x00000000
        /*0494*/ 	.short	0x0101
        /*0496*/ 	.byte	0xff
	.zero		1


	//   ....[57]....
        /*0498*/ 	.word	0x000031b0
        /*049c*/ 	.word	0x000000ff
        /*04a0*/ 	.word	0x00000000
        /*04a4*/ 	.short	0x010a
        /*04a6*/ 	.byte	0x07
	.zero		1


	//   ....[58]....
        /*04a8*/ 	.word	0x000031e0
        /*04ac*/ 	.word	0x000000ff
        /*04b0*/ 	.word	0x000000c0
        /*04b4*/ 	.short	0x010a
        /*04b6*/ 	.byte	0x06
	.zero		1


	//   ....[59]....
        /*04b8*/ 	.word	0x000032b0
        /*04bc*/ 	.word	0x000000ff
        /*04c0*/ 	.word	0x00000000
        /*04c4*/ 	.short	0x010a
        /*04c6*/ 	.byte	0x0b
	.zero		1


	//   ....[60]....
        /*04c8*/ 	.word	0x000033e0
        /*04cc*/ 	.word	0x000000ff
        /*04d0*/ 	.word	0x00000000
        /*04d4*/ 	.short	0x010a
        /*04d6*/ 	.byte	0x22
	.zero		1


	//   ....[61]....
        /*04d8*/ 	.word	0x000037c0
        /*04dc*/ 	.word	0x000000ff
        /*04e0*/ 	.word	0x00000000
        /*04e4*/ 	.short	0x010a
        /*04e6*/ 	.byte	0x06
	.zero		1


	//   ....[62]....
        /*04e8*/ 	.word	0x00003850
        /*04ec*/ 	.word	0x000000ff
        /*04f0*/ 	.word	0x00000000
        /*04f4*/ 	.short	0x010a
        /*04f6*/ 	.byte	0x06
	.zero		1


	//   ....[63]....
        /*04f8*/ 	.word	0x000038e0
        /*04fc*/ 	.word	0x000000ff
        /*0500*/ 	.word	0x00000000
        /*0504*/ 	.short	0x010a
        /*0506*/ 	.byte	0x06
	.zero		1


	//   ....[64]....
        /*0508*/ 	.word	0x00003970
        /*050c*/ 	.word	0x000000ff
        /*0510*/ 	.word	0x00000000
        /*0514*/ 	.short	0x010a
        /*0516*/ 	.byte	0x07
	.zero		1


	//   ....[65]....
        /*0518*/ 	.word	0x00003df0
        /*051c*/ 	.word	0x00000000
        /*0520*/ 	.word	0x00000080
        /*0524*/ 	.short	0x010a
        /*0526*/ 	.byte	0xff
	.zero		1


	//   ....[66]....
        /*0528*/ 	.word	0x00003eb0
        /*052c*/ 	.word	0x00000000
        /*0530*/ 	.word	0x00000000
        /*0534*/ 	.short	0x0101
        /*0536*/ 	.byte	0xff
	.zero		1


	//   ....[67]....
        /*0538*/ 	.word	0x000041d0
        /*053c*/ 	.word	0x000000ff
        /*0540*/ 	.word	0x00000078
        /*0544*/ 	.short	0x010a
        /*0546*/ 	.byte	0x07
	.zero		1


	//   ....[68]....
        /*0548*/ 	.word	0x000043c0
        /*054c*/ 	.word	0x000000ff
        /*0550*/ 	.word	0x00000050
        /*0554*/ 	.short	0x010a
        /*0556*/ 	.byte	0x07
	.zero		1


	//   ....[69]....
        /*0558*/ 	.word	0x00004530
        /*055c*/ 	.word	0x000000ff
        /*0560*/ 	.word	0x00000030
        /*0564*/ 	.short	0x010b
        /*0566*/ 	.byte	0x07
	.zero		1


	//   ....[70]....
        /*0568*/ 	.word	0x00004540
        /*056c*/ 	.word	0x000000ff
        /*0570*/ 	.word	0x00000000
        /*0574*/ 	.short	0x0101
        /*0576*/ 	.byte	0x08
	.zero		1


	//   ....[71]....
        /*0578*/ 	.word	0x00004560
        /*057c*/ 	.word	0x000000ff
        /*0580*/ 	.word	0x00000058
        /*0584*/ 	.short	0x010a
        /*0586*/ 	.byte	0x07
	.zero		1


	//   ....[72]....
        /*0588*/ 	.word	0x000046c0
        /*058c*/ 	.word	0x000000ff
        /*0590*/ 	.word	0x00000038
        /*0594*/ 	.short	0x010b
        /*0596*/ 	.byte	0x07
	.zero		1


	//   ....[73]....
        /*0598*/ 	.word	0x000046d0
        /*059c*/ 	.word	0x000000ff
        /*05a0*/ 	.word	0x00000000
        /*05a4*/ 	.short	0x0101
        /*05a6*/ 	.byte	0x08
	.zero		1


	//   ....[74]....
        /*05a8*/ 	.word	0x000046e0
        /*05ac*/ 	.word	0x000000ff
        /*05b0*/ 	.word	0x00000060
        /*05b4*/ 	.short	0x010a
        /*05b6*/ 	.byte	0x07
	.zero		1


	//   ....[75]....
        /*05b8*/ 	.word	0x00004880
        /*05bc*/ 	.word	0x000000ff
        /*05c0*/ 	.word	0x00000040
        /*05c4*/ 	.short	0x010b
        /*05c6*/ 	.byte	0x07
	.zero		1


	//   ....[76]....
        /*05c8*/ 	.word	0x000048f0
        /*05cc*/ 	.word	0x000000ff
        /*05d0*/ 	.word	0x00000000
        /*05d4*/ 	.short	0x0101
        /*05d6*/ 	.byte	0x08
	.zero		1


	//   ....[77]....
        /*05d8*/ 	.word	0x00004920
        /*05dc*/ 	.word	0x000000ff
        /*05e0*/ 	.word	0x00000068
        /*05e4*/ 	.short	0x010a
        /*05e6*/ 	.byte	0x07
	.zero		1


	//   ....[78]....
        /*05e8*/ 	.word	0x00004b30
        /*05ec*/ 	.word	0x000000ff
        /*05f0*/ 	.word	0x00000048
        /*05f4*/ 	.short	0x010b
        /*05f6*/ 	.byte	0x07
	.zero		1


	//   ....[79]....
        /*05f8*/ 	.word	0x00004b50
        /*05fc*/ 	.word	0x000000ff
        /*0600*/ 	.word	0x00000000
        /*0604*/ 	.short	0x0101
        /*0606*/ 	.byte	0x0d
	.zero		1


	//   ....[80]....
        /*0608*/ 	.word	0x00004b80
        /*060c*/ 	.word	0x000000ff
        /*0610*/ 	.word	0x00000050
        /*0614*/ 	.short	0x010a
        /*0616*/ 	.byte	0x07
	.zero		1


	//   ....[81]....
        /*0618*/ 	.word	0x00004ba0
        /*061c*/ 	.word	0x000000ff
        /*0620*/ 	.word	0x00000058
        /*0624*/ 	.short	0x010a
        /*0626*/ 	.byte	0x07
	.zero		1


	//   ....[82]....
        /*0628*/ 	.word	0x00004bc0
        /*062c*/ 	.word	0x000000ff
        /*0630*/ 	.word	0x00000060
        /*0634*/ 	.short	0x010a
        /*0636*/ 	.byte	0x07
	.zero		1


	//   ....[83]....
        /*0638*/ 	.word	0x00004c00
        /*063c*/ 	.word	0x00000000
        /*0640*/ 	.word	0x00000068
        /*0644*/ 	.short	0x010a
        /*0646*/ 	.byte	0xff
	.zero		1


	//   ....[84]....
        /*0648*/ 	.word	0x00004f30
        /*064c*/ 	.word	0x00000000
        /*0650*/ 	.word	0x00000080
        /*0654*/ 	.short	0x010a
        /*0656*/ 	.byte	0xff
	.zero		1


	//   ....[85]....
        /*0658*/ 	.word	0x00005040
        /*065c*/ 	.word	0x00000000
        /*0660*/ 	.word	0x00000000
        /*0664*/ 	.short	0x0101
        /*0666*/ 	.byte	0xff
	.zero		1


	//   ....[86]....
        /*0668*/ 	.word	0x00005a90
        /*066c*/ 	.word	0x000000ff
        /*0670*/ 	.word	0x00000030
        /*0674*/ 	.short	0x010a
        /*0676*/ 	.byte	0x30
	.zero		1


	//   ....[87]....
        /*0678*/ 	.word	0x00005ad0
        /*067c*/ 	.word	0x00000058
        /*0680*/ 	.word	0x000000a0
        /*0684*/ 	.short	0x010a
        /*0686*/ 	.byte	0xff
	.zero		1


	//   ....[88]....
        /*0688*/ 	.word	0x00005bc0
        /*068c*/ 	.word	0x000000ff
        /*0690*/ 	.word	0x00000030
        /*0694*/ 	.short	0x010a
        /*0696*/ 	.byte	0x30
	.zero		1


	//   ....[89]....
        /*0698*/ 	.word	0x00005cb0
        /*069c*/ 	.word	0x00000058
        /*06a0*/ 	.word	0x000000a0
        /*06a4*/ 	.short	0x010a
        /*06a6*/ 	.byte	0xff
	.zero		1


	//   ....[90]....
        /*06a8*/ 	.word	0x00006480
        /*06ac*/ 	.word	0x00000000
        /*06b0*/ 	.word	0x00000000
        /*06b4*/ 	.short	0x0101
        /*06b6*/ 	.byte	0xff
	.zero		1


	//   ....[91]....
        /*06b8*/ 	.word	0x00006490
        /*06bc*/ 	.word	0x00000003
        /*06c0*/ 	.word	0x00000030
        /*06c4*/ 	.short	0x010a
        /*06c6*/ 	.byte	0xff
	.zero		1


	//   ....[92]....
        /*06c8*/ 	.word	0x00006570
        /*06cc*/ 	.word	0x00000003
        /*06d0*/ 	.word	0x00000030
        /*06d4*/ 	.short	0x010a
        /*06d6*/ 	.byte	0xff
	.zero		1


	//   ....[93]....
        /*06d8*/ 	.word	0x00006dd0
        /*06dc*/ 	.word	0x0000005b
        /*06e0*/ 	.word	0x00000000
        /*06e4*/ 	.short	0x0101
        /*06e6*/ 	.byte	0xff
	.zero		1


	//   ....[94]....
        /*06e8*/ 	.word	0x00006df0
        /*06ec*/ 	.word	0x0000005c
        /*06f0*/ 	.word	0x00000030
        /*06f4*/ 	.short	0x010a
        /*06f6*/ 	.byte	0xff
	.zero		1


	//   ....[95]....
        /*06f8*/ 	.word	0x00006ec0
        /*06fc*/ 	.word	0x0000005c
        /*0700*/ 	.word	0x00000030
        /*0704*/ 	.short	0x010a
        /*0706*/ 	.byte	0xff
	.zero		1


	//   ....[96]....
        /*0708*/ 	.word	0x00007720
        /*070c*/ 	.word	0x0000005b
        /*0710*/ 	.word	0x00000000
        /*0714*/ 	.short	0x0101
        /*0716*/ 	.byte	0xff
	.zero		1


	//   ....[97]....
        /*0718*/ 	.word	0x00007740
        /*071c*/ 	.word	0x0000005c
        /*0720*/ 	.word	0x00000030
        /*0724*/ 	.short	0x010a
        /*0726*/ 	.byte	0xff
	.zero		1


	//   ....[98]....
        /*0728*/ 	.word	0x00007810
        /*072c*/ 	.word	0x0000005c
        /*0730*/ 	.word	0x00000030
        /*0734*/ 	.short	0x010a
        /*0736*/ 	.byte	0xff
	.zero		1


	//   ....[99]....
        /*0738*/ 	.word	0x00007b50
        /*073c*/ 	.word	0x000000ff
        /*0740*/ 	.word	0x00000000
        /*0744*/ 	.short	0x0101
        /*0746*/ 	.byte	0x05
	.zero		1


	//   ....[100]....
        /*0748*/ 	.word	0x000080d0
        /*074c*/ 	.word	0x00000002
        /*0750*/ 	.word	0x00000000
        /*0754*/ 	.short	0x0101
        /*0756*/ 	.byte	0xff
	.zero		1


	//   ....[101]....
        /*0758*/ 	.word	0x00008340
        /*075c*/ 	.word	0x000000ff
        /*0760*/ 	.word	0x00000000
        /*0764*/ 	.short	0x0101
        /*0766*/ 	.byte	0x04
	.zero		1


	//   ....[102]....
        /*0768*/ 	.word	0x00008360
        /*076c*/ 	.word	0x00000003
        /*0770*/ 	.word	0x000000f0
        /*0774*/ 	.short	0x010a
        /*0776*/ 	.byte	0xff
	.zero		1


	//   ....[103]....
        /*0778*/ 	.word	0x000083c0
        /*077c*/ 	.word	0x00000002
        /*0780*/ 	.word	0x00000018
        /*0784*/ 	.short	0x010a
        /*0786*/ 	.byte	0xff
	.zero		1


	//   ....[104]....
        /*0788*/ 	.word	0x00008420
        /*078c*/ 	.word	0x00000002
        /*0790*/ 	.word	0x00000018
        /*0794*/ 	.short	0x010a
        /*0796*/ 	.byte	0xff
	.zero		1


	//   ....[105]....
        /*0798*/ 	.word	0x00008470
        /*079c*/ 	.word	0x00000002
        /*07a0*/ 	.word	0x00000080
        /*07a4*/ 	.short	0x010a
        /*07a6*/ 	.byte	0xff
	.zero		1


	//   ....[106]....
        /*07a8*/ 	.word	0x000084d0
        /*07ac*/ 	.word	0x00000000
        /*07b0*/ 	.word	0x00000000
        /*07b4*/ 	.short	0x010a
        /*07b6*/ 	.byte	0xff
	.zero		1


	//   ....[107]....
        /*07b8*/ 	.word	0x00008530
        /*07bc*/ 	.word	0x00000000
        /*07c0*/ 	.word	0x00000000
        /*07c4*/ 	.short	0x010a
        /*07c6*/ 	.byte	0xff
	.zero		1


	//   ....[108]....
        /*07c8*/ 	.word	0x00008580
        /*07cc*/ 	.word	0x00000000
        /*07d0*/ 	.word	0x000000e0
        /*07d4*/ 	.short	0x010a
        /*07d6*/ 	.byte	0xff
	.zero		1


	//   ....[109]....
        /*07d8*/ 	.word	0x000085e0
        /*07dc*/ 	.word	0x00000000
        /*07e0*/ 	.word	0x00000090
        /*07e4*/ 	.short	0x010a
        /*07e6*/ 	.byte	0xff
	.zero		1


	//   ....[110]....
        /*07e8*/ 	.word	0x00008630
        /*07ec*/ 	.word	0x00000000
        /*07f0*/ 	.word	0x00000080
        /*07f4*/ 	.short	0x010a
        /*07f6*/ 	.byte	0xff
	.zero		1


	//   ....[111]....
        /*07f8*/ 	.word	0x00008690
        /*07fc*/ 	.word	0x00000000
        /*0800*/ 	.word	0x00000090
        /*0804*/ 	.short	0x010a
        /*0806*/ 	.byte	0xff
	.zero		1


	//   ....[112]....
        /*0808*/ 	.word	0x000086e0
        /*080c*/ 	.word	0x00000000
        /*0810*/ 	.word	0x00000080
        /*0814*/ 	.short	0x010a
        /*0816*/ 	.byte	0xff
	.zero		1


	//   ....[113]....
        /*0818*/ 	.word	0x00008740
        /*081c*/ 	.word	0x00000003
        /*0820*/ 	.word	0x000000c0
        /*0824*/ 	.short	0x010a
        /*0826*/ 	.byte	0xff
	.zero		1


	//   ....[114]....
        /*0828*/ 	.word	0x000087a0
        /*082c*/ 	.word	0x00000000
        /*0830*/ 	.word	0x00000000
        /*0834*/ 	.short	0x010a
        /*0836*/ 	.byte	0xff
	.zero		1


	//   ....[115]....
        /*0838*/ 	.word	0x00008800
        /*083c*/ 	.word	0x00000000
        /*0840*/ 	.word	0x00000000
        /*0844*/ 	.short	0x010a
        /*0846*/ 	.byte	0xff
	.zero		1


	//   ....[116]....
        /*0848*/ 	.word	0x00008860
        /*084c*/ 	.word	0x00000000
        /*0850*/ 	.word	0x00000000
        /*0854*/ 	.short	0x010a
        /*0856*/ 	.byte	0xff
	.zero		1


	//   ....[117]....
        /*0858*/ 	.word	0x000088c0
        /*085c*/ 	.word	0x00000000
        /*0860*/ 	.word	0x00000000
        /*0864*/ 	.short	0x010a
        /*0866*/ 	.byte	0xff
	.zero		1


	//   ....[118]....
        /*0868*/ 	.word	0x00008920
        /*086c*/ 	.word	0x00000000
        /*0870*/ 	.word	0x00000000
        /*0874*/ 	.short	0x010a
        /*0876*/ 	.byte	0xff
	.zero		1


	//   ....[119]....
        /*0878*/ 	.word	0x00008970
        /*087c*/ 	.word	0x00000000
        /*0880*/ 	.word	0x00000080
        /*0884*/ 	.short	0x010a
        /*0886*/ 	.byte	0xff
	.zero		1


	//   ....[120]....
        /*0888*/ 	.word	0x000089d0
        /*088c*/ 	.word	0x00000000
        /*0890*/ 	.word	0x00000078
        /*0894*/ 	.short	0x010a
        /*0896*/ 	.byte	0xff
	.zero		1


	//   ....[121]....
        /*0898*/ 	.word	0x00008a30
        /*089c*/ 	.word	0x00000003
        /*08a0*/ 	.word	0x00000050
        /*08a4*/ 	.short	0x010a
        /*08a6*/ 	.byte	0xff
	.zero		1


	//   ....[122]....
        /*08a8*/ 	.word	0x00008a90
        /*08ac*/ 	.word	0x00000003
        /*08b0*/ 	.word	0x00000058
        /*08b4*/ 	.short	0x010a
        /*08b6*/ 	.byte	0xff
	.zero		1


	//   ....[123]....
        /*08b8*/ 	.word	0x00008af0
        /*08bc*/ 	.word	0x00000003
        /*08c0*/ 	.word	0x00000060
        /*08c4*/ 	.short	0x010a
        /*08c6*/ 	.byte	0xff
	.zero		1


	//   ....[124]....
        /*08c8*/ 	.word	0x00008b50
        /*08cc*/ 	.word	0x00000003
        /*08d0*/ 	.word	0x00000068
        /*08d4*/ 	.short	0x010a
        /*08d6*/ 	.byte	0xff
	.zero		1


	//   ....[125]....
        /*08d8*/ 	.word	0x00008bb0
        /*08dc*/ 	.word	0x00000000
        /*08e0*/ 	.word	0x00000050
        /*08e4*/ 	.short	0x010a
        /*08e6*/ 	.byte	0xff
	.zero		1


	//   ....[126]....
        /*08e8*/ 	.word	0x00008c10
        /*08ec*/ 	.word	0x00000000
        /*08f0*/ 	.word	0x00000058
        /*08f4*/ 	.short	0x010a
        /*08f6*/ 	.byte	0xff
	.zero		1


	//   ....[127]....
        /*08f8*/ 	.word	0x00008c70
        /*08fc*/ 	.word	0x00000000
        /*0900*/ 	.word	0x00000060
        /*0904*/ 	.short	0x010a
        /*0906*/ 	.byte	0xff
	.zero		1


	//   ....[128]....
        /*0908*/ 	.word	0x00008cc0
        /*090c*/ 	.word	0x00000000
        /*0910*/ 	.word	0x00000080
        /*0914*/ 	.short	0x010a
        /*0916*/ 	.byte	0xff
	.zero		1


	//   ....[129]....
        /*0918*/ 	.word	0x00008d20
        /*091c*/ 	.word	0x00000000
        /*0920*/ 	.word	0x00000030
        /*0924*/ 	.short	0x010a
        /*0926*/ 	.byte	0xff
	.zero		1


	//   ....[130]....
        /*0928*/ 	.word	0x00008d70
        /*092c*/ 	.word	0x00000058
        /*0930*/ 	.word	0x000000a0
        /*0934*/ 	.short	0x010a
        /*0936*/ 	.byte	0xff
	.zero		1


	//   ....[131]....
        /*0938*/ 	.word	0x00008dc0
        /*093c*/ 	.word	0x00000003
        /*0940*/ 	.word	0x00000030
        /*0944*/ 	.short	0x010a
        /*0946*/ 	.byte	0xff
	.zero		1


	//   ....[132]....
        /*0948*/ 	.word	0x00008e10
        /*094c*/ 	.word	0x0000005c
        /*0950*/ 	.word	0x00000030
        /*0954*/ 	.short	0x010a
        /*0956*/ 	.byte	0xff
	.zero		1


	//   ....[133]....
        /*0958*/ 	.word	0x00008e60
        /*095c*/ 	.word	0x0000005c
        /*0960*/ 	.word	0x00000030
        /*0964*/ 	.short	0x010a
        /*0966*/ 	.byte	0xff
	.zero		1


	//----- nvinfo : EIATTR_NUM_MBARRIERS
	.align		4
.L_47:
        /*0968*/ 	.byte	0x03, 0x38
        /*096a*/ 	.short	0x0020


	//----- nvinfo : EIATTR_EXIT_INSTR_OFFSETS
	.align		4
        /*096c*/ 	.byte	0x04, 0x1c
        /*096e*/ 	.short	(.L_49 - .L_48)


	//   ....[0]....
.L_48:
        /*0970*/ 	.word	0x000025c0


	//   ....[1]....
        /*0974*/ 	.word	0x00002ab0


	//   ....[2]....
        /*0978*/ 	.word	0x00002b10


	//   ....[3]....
        /*097c*/ 	.word	0x00003bd0


	//   ....[4]....
        /*0980*/ 	.word	0x00004c30


	//   ....[5]....
        /*0984*/ 	.word	0x00004c70


	//   ....[6]....
        /*0988*/ 	.word	0x00008230


	//   ....[7]....
        /*098c*/ 	.word	0x000082b0


	//   ....[8]....
        /*0990*/ 	.word	0x000082e0


	//   ....[9]....
        /*0994*/ 	.word	0x00008350


	//----- nvinfo : EIATTR_MAX_THREADS
	.align		4
.L_49:
        /*0998*/ 	.byte	0x04, 0x05
        /*099a*/ 	.short	(.L_51 - .L_50)
.L_50:
        /*099c*/ 	.word	0x00000100
        /*09a0*/ 	.word	0x00000001
        /*09a4*/ 	.word	0x00000001


	//----- nvinfo : EIATTR_CRS_STACK_SIZE
	.align		4
.L_51:
        /*09a8*/ 	.byte	0x04, 0x1e
        /*09aa*/ 	.short	(.L_53 - .L_52)
.L_52:
        /*09ac*/ 	.word	0x00000000


	//----- nvinfo : EIATTR_CBANK_PARAM_SIZE
	.align		4
.L_53:
        /*09b0*/ 	.byte	0x03, 0x19
        /*09b2*/ 	.short	0x0800


	//----- nvinfo : EIATTR_PARAM_CBANK
	.align		4
        /*09b4*/ 	.byte	0x04, 0x0a
        /*09b6*/ 	.short	(.L_55 - .L_54)
	.align		4
.L_54:
        /*09b8*/ 	.word	index@(.nv.constant0._ZN7cutlass13device_kernelINS_4gemm6kernel13GemmUniversalIN4cute5tupleIJiiiiEEENS1_10collective13CollectiveMmaINS1_35MainloopSm100TmaUmmaWarpSpecializedILi3ELi2ELi4ENS5_IJNS4_1CILi1EEESB_SB_EEEEENS5_IJNSA_ILi128EEENSA_ILi64EEESF_EEENS_10tfloat32_tENS5_IJlSB_lEEESH_SI_NS4_8TiledMMAINS4_8MMA_AtomIJNS4_17SM100_MMA_TF32_SSISH_SH_fLi128ELi64ELNS4_4UMMA5MajorE0ELSN_0ELNSM_7ScaleInE0ELSO_0EEEEEENS4_6LayoutISC_NS5_IJNSA_ILi0EEESS_SS_EEEEENS5_IJNS4_10UnderscoreESV_SV_EEEEENS4_13SM90_TMA_LOADENS4_14ComposedLayoutINS4_7SwizzleILi3ELi4ELi3EEENS4_18smem_ptr_flag_bitsILi32EEENSR_INS5_IJNSA_ILi8EEENSA_ILi32EEEEEENS5_IJS15_SB_EEEEEEEvNS4_8identityESY_S19_vS1A_EENS_8epilogue10collective18CollectiveEpilogueINS1C_23Sm100TmaWarpSpecializedILi4ELi2ELi16ELb1ELb0EEEJSG_NS5_IJNSR_ISE_SB_EENSR_INSA_ILi16EEESB_EEEEESH_SI_SH_SI_NS1C_6fusion15FusionCallbacksIS1G_NS1L_17LinearCombinationISH_fSH_fLNS_15FloatRoundStyleE2EEESG_S1K_JEEENS4_5SM1004TMEM4LOAD26SM100_TMEM_LOAD_32dp32b16xESY_NSZ_INS10_ILi2ELi4ELi3EEES13_NSR_INS5_IJS14_S1I_EEENS5_IJS1I_SB_EEEEEEENS4_39AutoVectorizingCopyWithAssumedAlignmentILi128EEENS4_14SM90_TMA_STOREES1Z_S21_S21_EEEvvEEEEvNT_6ParamsE)
        /*09bc*/ 	.short	0x0380
        /*09be*/ 	.short	0x0800


	//----- nvinfo : EIATTR_SW_WAR
	.align		4
.L_55:
        /*09c0*/ 	.byte	0x04, 0x36
        /*09c2*/ 	.short	(.L_57 - .L_56)
.L_56:
        /*09c4*/ 	.word	0x00000008
.L_57:


//--------------------- .nv.callgraph             --------------------------
	.section	.nv.callgraph,"",@"SHT_CUDA_CALLGRAPH"
	.align	4
	.sectionentsize	8
	.align		4
        /*0000*/ 	.word	0x00000000
	.align		4
        /*0004*/ 	.word	0xffffffff
	.align		4
        /*0008*/ 	.word	index@(_ZN7cutlass13device_kernelINS_4gemm6kernel13GemmUniversalIN4cute5tupleIJiiiiEEENS1_10collective13CollectiveMmaINS1_35MainloopSm100TmaUmmaWarpSpecializedILi3ELi2ELi4ENS5_IJNS4_1CILi1EEESB_SB_EEEEENS5_IJNSA_ILi128EEENSA_ILi64EEESF_EEENS_10tfloat32_tENS5_IJlSB_lEEESH_SI_NS4_8TiledMMAINS4_8MMA_AtomIJNS4_17SM100_MMA_TF32_SSISH_SH_fLi128ELi64ELNS4_4UMMA5MajorE0ELSN_0ELNSM_7ScaleInE0ELSO_0EEEEEENS4_6LayoutISC_NS5_IJNSA_ILi0EEESS_SS_EEEEENS5_IJNS4_10UnderscoreESV_SV_EEEEENS4_13SM90_TMA_LOADENS4_14ComposedLayoutINS4_7SwizzleILi3ELi4ELi3EEENS4_18smem_ptr_flag_bitsILi32EEENSR_INS5_IJNSA_ILi8EEENSA_ILi32EEEEEENS5_IJS15_SB_EEEEEEEvNS4_8identityESY_S19_vS1A_EENS_8epilogue10collective18CollectiveEpilogueINS1C_23Sm100TmaWarpSpecializedILi4ELi2ELi16ELb1ELb0EEEJSG_NS5_IJNSR_ISE_SB_EENSR_INSA_ILi16EEESB_EEEEESH_SI_SH_SI_NS1C_6fusion15FusionCallbacksIS1G_NS1L_17LinearCombinationISH_fSH_fLNS_15FloatRoundStyleE2EEESG_S1K_JEEENS4_5SM1004TMEM4LOAD26SM100_TMEM_LOAD_32dp32b16xESY_NSZ_INS10_ILi2ELi4ELi3EEES13_NSR_INS5_IJS14_S1I_EEENS5_IJS1I_SB_EEEEEEENS4_39AutoVectorizingCopyWithAssumedAlignmentILi128EEENS4_14SM90_TMA_STOREES1Z_S21_S21_EEEvvEEEEvNT_6ParamsE)
	.align		4
        /*000c*/ 	.word	index@(__assertfail)
	.align		4
        /*0010*/ 	.word	0x00000000
	.align		4
        /*0014*/ 	.word	0xfffffffe
	.align		4
        /*0018*/ 	.word	0x00000000
	.align		4
        /*001c*/ 	.word	0xfffffffd
	.align		4
        /*0020*/ 	.word	0x00000000
	.align		4
        /*0024*/ 	.word	0xfffffffc


//--------------------- .nv.constant4             --------------------------
	.section	.nv.constant4,"a",@progbits
	.align	8
	.align		8
.nv.constant4:
        /*0000*/ 	.dword	__assertfail
	.align		8
        /*0008*/ 	.dword	__unnamed_1
	.align		8
        /*0010*/ 	.dword	__unnamed_2
	.align		8
        /*0018*/ 	.dword	_ZN39_INTERNAL_63598579_4_k_cu_7c6411f0_97014cuda3std3__45__cpo5beginE
	.align		8
        /*0020*/ 	.dword	_ZN39_INTERNAL_63598579_4_k_cu_7c6411f0_97014cuda3std3__45__cpo3endE
	.align		8
        /*0028*/ 	.dword	_ZN39_INTERNAL_63598579_4_k_cu_7c6411f0_97014cuda3std3__45__cpo6cbeginE
	.align		8
        /*0030*/ 	.dword	_ZN39_INTERNAL_63598579_4_k_cu_7c6411f0_97014cuda3std3__45__cpo4cendE
	.align		8
        /*0038*/ 	.dword	_ZN39_INTERNAL_63598579_4_k_cu_7c6411f0_97014cuda3std3__441_GLOBAL__N__63598579_4_k_cu_7c6411f0_97016ignoreE
	.align		8
        /*0040*/ 	.dword	_ZN39_INTERNAL_63598579_4_k_cu_7c6411f0_97014cuda3std3__419piecewise_constructE
	.align		8
        /*0048*/ 	.dword	_ZN39_INTERNAL_63598579_4_k_cu_7c6411f0_97014cuda3std3__48in_placeE
	.align		8
        /*0050*/ 	.dword	_ZN39_INTERNAL_63598579_4_k_cu_7c6411f0_97014cuda3std6ranges3__45__cpo4swapE
	.align		8
        /*0058*/ 	.dword	_ZN39_INTERNAL_63598579_4_k_cu_7c6411f0_97014cuda3std6ranges3__45__cpo9iter_moveE
	.align		8
        /*0060*/ 	.dword	_ZN39_INTERNAL_63598579_4_k_cu_7c6411f0_97014cute7productE
	.align		8
        /*0068*/ 	.dword	_ZN39_INTERNAL_63598579_4_k_cu_7c6411f0_97014cute1_E
	.align		8
        /*0070*/ 	.dword	$str$25
	.align		8
        /*0078*/ 	.dword	$str$26
	.align		8
        /*0080*/ 	.dword	$str$27
	.align		8
        /*0088*/ 	.dword	$str$28


//--------------------- .text._ZN7cutlass13device_kernelINS_4gemm6kernel13GemmUniversalIN4cute5tupleIJiiiiEEENS1_10collective13CollectiveMmaINS1_35MainloopSm100TmaUmmaWarpSpecializedILi3ELi2ELi4ENS5_IJNS4_1CILi1EEESB_SB_EEEEENS5_IJNSA_ILi128EEENSA_ILi64EEESF_EEENS_10tfloat32_tENS5_IJlSB_lEEESH_SI_NS4_8TiledMMAINS4_8MMA_AtomIJNS4_17SM100_MMA_TF32_SSISH_SH_fLi128ELi64ELNS4_4UMMA5MajorE0ELSN_0ELNSM_7ScaleInE0ELSO_0EEEEEENS4_6LayoutISC_NS5_IJNSA_ILi0EEESS_SS_EEEEENS5_IJNS4_10UnderscoreESV_SV_EEEEENS4_13SM90_TMA_LOADENS4_14ComposedLayoutINS4_7SwizzleILi3ELi4ELi3EEENS4_18smem_ptr_flag_bitsILi32EEENSR_INS5_IJNSA_ILi8EEENSA_ILi32EEEEEENS5_IJS15_SB_EEEEEEEvNS4_8identityESY_S19_vS1A_EENS_8epilogue10collective18CollectiveEpilogueINS1C_23Sm100TmaWarpSpecializedILi4ELi2ELi16ELb1ELb0EEEJSG_NS5_IJNSR_ISE_SB_EENSR_INSA_ILi16EEESB_EEEEESH_SI_SH_SI_NS1C_6fusion15FusionCallbacksIS1G_NS1L_17LinearCombinationISH_fSH_fLNS_15FloatRoundStyleE2EEESG_S1K_JEEENS4_5SM1004TMEM4LOAD26SM100_TMEM_LOAD_32dp32b16xESY_NSZ_INS10_ILi2ELi4ELi3EEES13_NSR_INS5_IJS14_S1I_EEENS5_IJS1I_SB_EEEEEEENS4_39AutoVectorizingCopyWithAssumedAlignmentILi128EEENS4_14SM90_TMA_STOREES1Z_S21_S21_EEEvvEEEEvNT_6ParamsE --------------------------
	.section	.text._ZN7cutlass13device_kernelINS_4gemm6kernel13GemmUniversalIN4cute5tupleIJiiiiEEENS1_10collective13CollectiveMmaINS1_35MainloopSm100TmaUmmaWarpSpecializedILi3ELi2ELi4ENS5_IJNS4_1CILi1EEESB_SB_EEEEENS5_IJNSA_ILi128EEENSA_ILi64EEESF_EEENS_10tfloat32_tENS5_IJlSB_lEEESH_SI_NS4_8TiledMMAINS4_8MMA_AtomIJNS4_17SM100_MMA_TF32_SSISH_SH_fLi128ELi64ELNS4_4UMMA5MajorE0ELSN_0ELNSM_7ScaleInE0ELSO_0EEEEEENS4_6LayoutISC_NS5_IJNSA_ILi0EEESS_SS_EEEEENS5_IJNS4_10UnderscoreESV_SV_EEEEENS4_13SM90_TMA_LOADENS4_14ComposedLayoutINS4_7SwizzleILi3ELi4ELi3EEENS4_18smem_ptr_flag_bitsILi32EEENSR_INS5_IJNSA_ILi8EEENSA_ILi32EEEEEENS5_IJS15_SB_EEEEEEEvNS4_8identityESY_S19_vS1A_EENS_8epilogue10collective18CollectiveEpilogueINS1C_23Sm100TmaWarpSpecializedILi4ELi2ELi16ELb1ELb0EEEJSG_NS5_IJNSR_ISE_SB_EENSR_INSA_ILi16EEESB_EEEEESH_SI_SH_SI_NS1C_6fusion15FusionCallbacksIS1G_NS1L_17LinearCombinationISH_fSH_fLNS_15FloatRoundStyleE2EEESG_S1K_JEEENS4_5SM1004TMEM4LOAD26SM100_TMEM_LOAD_32dp32b16xESY_NSZ_INS10_ILi2ELi4ELi3EEES13_NSR_INS5_IJS14_S1I_EEENS5_IJS1I_SB_EEEEEEENS4_39AutoVectorizingCopyWithAssumedAlignmentILi128EEENS4_14SM90_TMA_STOREES1Z_S21_S21_EEEvvEEEEvNT_6ParamsE,"ax",@progbits
	.align	128
.text._ZN7cutlass13device_kernelINS_4gemm6kernel13GemmUniversalIN4cute5tupleIJiiiiEEENS1_10collective13CollectiveMmaINS1_35MainloopSm100TmaUmmaWarpSpecializedILi3ELi2ELi4ENS5_IJNS4_1CILi1EEESB_SB_EEEEENS5_IJNSA_ILi128EEENSA_ILi64EEESF_EEENS_10tfloat32_tENS5_IJlSB_lEEESH_SI_NS4_8TiledMMAINS4_8MMA_AtomIJNS4_17SM100_MMA_TF32_SSISH_SH_fLi128ELi64ELNS4_4UMMA5MajorE0ELSN_0ELNSM_7ScaleInE0ELSO_0EEEEEENS4_6LayoutISC_NS5_IJNSA_ILi0EEESS_SS_EEEEENS5_IJNS4_10UnderscoreESV_SV_EEEEENS4_13SM90_TMA_LOADENS4_14ComposedLayoutINS4_7SwizzleILi3ELi4ELi3EEENS4_18smem_ptr_flag_bitsILi32EEENSR_INS5_IJNSA_ILi8EEENSA_ILi32EEEEEENS5_IJS15_SB_EEEEEEEvNS4_8identityESY_S19_vS1A_EENS_8epilogue10collective18CollectiveEpilogueINS1C_23Sm100TmaWarpSpecializedILi4ELi2ELi16ELb1ELb0EEEJSG_NS5_IJNSR_ISE_SB_EENSR_INSA_ILi16EEESB_EEEEESH_SI_SH_SI_NS1C_6fusion15FusionCallbacksIS1G_NS1L_17LinearCombinationISH_fSH_fLNS_15FloatRoundStyleE2EEESG_S1K_JEEENS4_5SM1004TMEM4LOAD26SM100_TMEM_LOAD_32dp32b16xESY_NSZ_INS10_ILi2ELi4ELi3EEES13_NSR_INS5_IJS14_S1I_EEENS5_IJS1I_SB_EEEEEEENS4_39AutoVectorizingCopyWithAssumedAlignmentILi128EEENS4_14SM90_TMA_STOREES1Z_S21_S21_EEEvvEEEEvNT_6ParamsE:
        .type           _ZN7cutlass13device_kernelINS_4gemm6kernel13GemmUniversalIN4cute5tupleIJiiiiEEENS1_10collective13CollectiveMmaINS1_35MainloopSm100TmaUmmaWarpSpecializedILi3ELi2ELi4ENS5_IJNS4_1CILi1EEESB_SB_EEEEENS5_IJNSA_ILi128EEENSA_ILi64EEESF_EEENS_10tfloat32_tENS5_IJlSB_lEEESH_SI_NS4_8TiledMMAINS4_8MMA_AtomIJNS4_17SM100_MMA_TF32_SSISH_SH_fLi128ELi64ELNS4_4UMMA5MajorE0ELSN_0ELNSM_7ScaleInE0ELSO_0EEEEEENS4_6LayoutISC_NS5_IJNSA_ILi0EEESS_SS_EEEEENS5_IJNS4_10UnderscoreESV_SV_EEEEENS4_13SM90_TMA_LOADENS4_14ComposedLayoutINS4_7SwizzleILi3ELi4ELi3EEENS4_18smem_ptr_flag_bitsILi32EEENSR_INS5_IJNSA_ILi8EEENSA_ILi32EEEEEENS5_IJS15_SB_EEEEEEEvNS4_8identityESY_S19_vS1A_EENS_8epilogue10collective18CollectiveEpilogueINS1C_23Sm100TmaWarpSpecializedILi4ELi2ELi16ELb1ELb0EEEJSG_NS5_IJNSR_ISE_SB_EENSR_INSA_ILi16EEESB_EEEEESH_SI_SH_SI_NS1C_6fusion15FusionCallbacksIS1G_NS1L_17LinearCombinationISH_fSH_fLNS_15FloatRoundStyleE2EEESG_S1K_JEEENS4_5SM1004TMEM4LOAD26SM100_TMEM_LOAD_32dp32b16xESY_NSZ_INS10_ILi2ELi4ELi3EEES13_NSR_INS5_IJS14_S1I_EEENS5_IJS1I_SB_EEEEEEENS4_39AutoVectorizingCopyWithAssumedAlignmentILi128EEENS4_14SM90_TMA_STOREES1Z_S21_S21_EEEvvEEEEvNT_6ParamsE,@function
        .size           _ZN7cutlass13device_kernelINS_4gemm6kernel13GemmUniversalIN4cute5tupleIJiiiiEEENS1_10collective13CollectiveMmaINS1_35MainloopSm100TmaUmmaWarpSpecializedILi3ELi2ELi4ENS5_IJNS4_1CILi1EEESB_SB_EEEEENS5_IJNSA_ILi128EEENSA_ILi64EEESF_EEENS_10tfloat32_tENS5_IJlSB_lEEESH_SI_NS4_8TiledMMAINS4_8MMA_AtomIJNS4_17SM100_MMA_TF32_SSISH_SH_fLi128ELi64ELNS4_4UMMA5MajorE0ELSN_0ELNSM_7ScaleInE0ELSO_0EEEEEENS4_6LayoutISC_NS5_IJNSA_ILi0EEESS_SS_EEEEENS5_IJNS4_10UnderscoreESV_SV_EEEEENS4_13SM90_TMA_LOADENS4_14ComposedLayoutINS4_7SwizzleILi3ELi4ELi3EEENS4_18smem_ptr_flag_bitsILi32EEENSR_INS5_IJNSA_ILi8EEENSA_ILi32EEEEEENS5_IJS15_SB_EEEEEEEvNS4_8identityESY_S19_vS1A_EENS_8epilogue10collective18CollectiveEpilogueINS1C_23Sm100TmaWarpSpecializedILi4ELi2ELi16ELb1ELb0EEEJSG_NS5_IJNSR_ISE_SB_EENSR_INSA_ILi16EEESB_EEEEESH_SI_SH_SI_NS1C_6fusion15FusionCallbacksIS1G_NS1L_17LinearCombinationISH_fSH_fLNS_15FloatRoundStyleE2EEESG_S1K_JEEENS4_5SM1004TMEM4LOAD26SM100_TMEM_LOAD_32dp32b16xESY_NSZ_INS10_ILi2ELi4ELi3EEES13_NSR_INS5_IJS14_S1I_EEENS5_IJS1I_SB_EEEEEEENS4_39AutoVectorizingCopyWithAssumedAlignmentILi128EEENS4_14SM90_TMA_STOREES1Z_S21_S21_EEEvvEEEEvNT_6ParamsE,(.L_x_173 - _ZN7cutlass13device_kernelINS_4gemm6kernel13GemmUniversalIN4cute5tupleIJiiiiEEENS1_10collective13CollectiveMmaINS1_35MainloopSm100TmaUmmaWarpSpecializedILi3ELi2ELi4ENS5_IJNS4_1CILi1EEESB_SB_EEEEENS5_IJNSA_ILi128EEENSA_ILi64EEESF_EEENS_10tfloat32_tENS5_IJlSB_lEEESH_SI_NS4_8TiledMMAINS4_8MMA_AtomIJNS4_17SM100_MMA_TF32_SSISH_SH_fLi128ELi64ELNS4_4UMMA5MajorE0ELSN_0ELNSM_7ScaleInE0ELSO_0EEEEEENS4_6LayoutISC_NS5_IJNSA_ILi0EEESS_SS_EEEEENS5_IJNS4_10UnderscoreESV_SV_EEEEENS4_13SM90_TMA_LOADENS4_14ComposedLayoutINS4_7SwizzleILi3ELi4ELi3EEENS4_18smem_ptr_flag_bitsILi32EEENSR_INS5_IJNSA_ILi8EEENSA_ILi32EEEEEENS5_IJS15_SB_EEEEEEEvNS4_8identityESY_S19_vS1A_EENS_8epilogue10collective18CollectiveEpilogueINS1C_23Sm100TmaWarpSpecializedILi4ELi2ELi16ELb1ELb0EEEJSG_NS5_IJNSR_ISE_SB_EENSR_INSA_ILi16EEESB_EEEEESH_SI_SH_SI_NS1C_6fusion15FusionCallbacksIS1G_NS1L_17LinearCombinationISH_fSH_fLNS_15FloatRoundStyleE2EEESG_S1K_JEEENS4_5SM1004TMEM4LOAD26SM100_TMEM_LOAD_32dp32b16xESY_NSZ_INS10_ILi2ELi4ELi3EEES13_NSR_INS5_IJS14_S1I_EEENS5_IJS1I_SB_EEEEEEENS4_39AutoVectorizingCopyWithAssumedAlignmentILi128EEENS4_14SM90_TMA_STOREES1Z_S21_S21_EEEvvEEEEvNT_6ParamsE)
        .other          _ZN7cutlass13device_kernelINS_4gemm6kernel13GemmUniversalIN4cute5tupleIJiiiiEEENS1_10collective13CollectiveMmaINS1_35MainloopSm100TmaUmmaWarpSpecializedILi3ELi2ELi4ENS5_IJNS4_1CILi1EEESB_SB_EEEEENS5_IJNSA_ILi128EEENSA_ILi64EEESF_EEENS_10tfloat32_tENS5_IJlSB_lEEESH_SI_NS4_8TiledMMAINS4_8MMA_AtomIJNS4_17SM100_MMA_TF32_SSISH_SH_fLi128ELi64ELNS4_4UMMA5MajorE0ELSN_0ELNSM_7ScaleInE0ELSO_0EEEEEENS4_6LayoutISC_NS5_IJNSA_ILi0EEESS_SS_EEEEENS5_IJNS4_10UnderscoreESV_SV_EEEEENS4_13SM90_TMA_LOADENS4_14ComposedLayoutINS4_7SwizzleILi3ELi4ELi3EEENS4_18smem_ptr_flag_bitsILi32EEENSR_INS5_IJNSA_ILi8EEENSA_ILi32EEEEEENS5_IJS15_SB_EEEEEEEvNS4_8identityESY_S19_vS1A_EENS_8epilogue10collective18CollectiveEpilogueINS1C_23Sm100TmaWarpSpecializedILi4ELi2ELi16ELb1ELb0EEEJSG_NS5_IJNSR_ISE_SB_EENSR_INSA_ILi16EEESB_EEEEESH_SI_SH_SI_NS1C_6fusion15FusionCallbacksIS1G_NS1L_17LinearCombinationISH_fSH_fLNS_15FloatRoundStyleE2EEESG_S1K_JEEENS4_5SM1004TMEM4LOAD26SM100_TMEM_LOAD_32dp32b16xESY_NSZ_INS10_ILi2ELi4ELi3EEES13_NSR_INS5_IJS14_S1I_EEENS5_IJS1I_SB_EEEEEEENS4_39AutoVectorizingCopyWithAssumedAlignmentILi128EEENS4_14SM90_TMA_STOREES1Z_S21_S21_EEEvvEEEEvNT_6ParamsE,@"STO_CUDA_ENTRY STV_DEFAULT"
_ZN7cutlass13device_kernelINS_4gemm6kernel13GemmUniversalIN4cute5tupleIJiiiiEEENS1_10collective13CollectiveMmaINS1_35MainloopSm100TmaUmmaWarpSpecializedILi3ELi2ELi4ENS5_IJNS4_1CILi1EEESB_SB_EEEEENS5_IJNSA_ILi128EEENSA_ILi64EEESF_EEENS_10tfloat32_tENS5_IJlSB_lEEESH_SI_NS4_8TiledMMAINS4_8MMA_AtomIJNS4_17SM100_MMA_TF32_SSISH_SH_fLi128ELi64ELNS4_4UMMA5MajorE0ELSN_0ELNSM_7ScaleInE0ELSO_0EEEEEENS4_6LayoutISC_NS5_IJNSA_ILi0EEESS_SS_EEEEENS5_IJNS4_10UnderscoreESV_SV_EEEEENS4_13SM90_TMA_LOADENS4_14ComposedLayoutINS4_7SwizzleILi3ELi4ELi3EEENS4_18smem_ptr_flag_bitsILi32EEENSR_INS5_IJNSA_ILi8EEENSA_ILi32EEEEEENS5_IJS15_SB_EEEEEEEvNS4_8identityESY_S19_vS1A_EENS_8epilogue10collective18CollectiveEpilogueINS1C_23Sm100TmaWarpSpecializedILi4ELi2ELi16ELb1ELb0EEEJSG_NS5_IJNSR_ISE_SB_EENSR_INSA_ILi16EEESB_EEEEESH_SI_SH_SI_NS1C_6fusion15FusionCallbacksIS1G_NS1L_17LinearCombinationISH_fSH_fLNS_15FloatRoundStyleE2EEESG_S1K_JEEENS4_5SM1004TMEM4LOAD26SM100_TMEM_LOAD_32dp32b16xESY_NSZ_INS10_ILi2ELi4ELi3EEES13_NSR_INS5_IJS14_S1I_EEENS5_IJS1I_SB_EEEEEEENS4_39AutoVectorizingCopyWithAssumedAlignmentILi128EEENS4_14SM90_TMA_STOREES1Z_S21_S21_EEEvvEEEEvNT_6ParamsE:
[----:B------:R-:W1:Y:S01]  /*0000*/  LDC R1, c[0x0][0x37c] ;  /* 0x0000df00ff017b82 */ /* 0x000e620000000800 */
[----:B------:R-:W2:Y:S01]  /*0010*/  S2R R81, SR_TID.X ;  /* 0x0000000000517919 */ /* 0x000ea20000002100 */
[----:B------:R-:W3:Y:S01]  /*0020*/  LDCU.64 UR4, c[0x0][0x890] ;  /* 0x00011200ff0477ac */ /* 0x000ee20008000a00 */
[----:B------:R-:W-:Y:S02]  /*0030*/  PRMT R67, RZ, 0x7610, R67 ;  /* 0x00007610ff437816 */ /* 0x000fe40000000043 */
[----:B------:R-:W-:Y:S01]  /*0040*/  ELECT P5, URZ, PT ;  /* 0x0000000000ff782f */ /* 0x000fe200038a0000 */
[----:B------:R-:W4:Y:S01]  /*0050*/  LDCU.64 UR46, c[0x0][0x358] ;  /* 0x00006b00ff2e77ac */ /* 0x000f220008000a00 */
[----:B---3--:R-:W-:-:S04]  /*0060*/  UISETP.NE.U32.AND UP0, UPT, UR4, URZ, UPT ;  /* 0x000000ff0400728c */ /* 0x008fc8000bf05070 */
[----:B------:R-:W-:Y:S01]  /*0070*/  UISETP.NE.AND.EX UP0, UPT, UR5, URZ, UPT, UP0 ;  /* 0x000000ff0500728c */ /* 0x000fe2000bf05300 */
[----:B--2---:R-:W-:-:S05]  /*0080*/  SHF.R.U32.HI R72, RZ, 0x5, R81 ;  /* 0x00000005ff487819 */ /* 0x004fca0000011651 */
[----:B------:R-:W2:Y:S02]  /*0090*/  SHFL.IDX PT, R0, R72, RZ, 0x1f ;  /* 0x00001fff48007589 */ /* 0x000ea400000e0000 */
[----:B--2---:R-:W-:Y:S01]  /*00a0*/  R2UR UR8, R0 ;  /* 0x00000000000872ca */ /* 0x004fe200000e0000 */
[----:B-1--4-:R-:W-:-:S14]  /*00b0*/  BRA.U UP0, `(.L_x_0) ;  /* 0x00000001002c7547 */ /* 0x012fdc000b800000 */
[----:B------:R-:W1:Y:S02]  /*00c0*/  LDCU.64 UR6, c[0x0][0x888] ;  /* 0x00011100ff0677ac */ /* 0x000e640008000a00 */
[----:B-1----:R-:W-:-:S04]  /*00d0*/  UISETP.NE.U32.AND UP0, UPT, UR6, URZ, UPT ;  /* 0x000000ff0600728c */ /* 0x002fc8000bf05070 */
[----:B------:R-:W-:-:S09]  /*00e0*/  UISETP.NE.AND.EX UP0, UPT, UR7, URZ, UPT, UP0 ;  /* 0x000000ff0700728c */ /* 0x000fd2000bf05300 */
[----:B------:R-:W-:Y:S05]  /*00f0*/  BRA.U !UP0, `(.L_x_1) ;  /* 0x0000000108107547 */ /* 0x000fea000b800000 */
[----:B------:R-:W1:Y:S02]  /*0100*/  LDC.64 R2, c[0x0][0x888] ;  /* 0x00022200ff027b82 */ /* 0x000e640000000a00 */
[----:B-1----:R1:W5:Y:S01]  /*0110*/  LDG.E R35, desc[UR46][R2.64] ;  /* 0x0000002e02237981 */ /* 0x002362000c1e1900 */
[----:B------:R-:W-:Y:S01]  /*0120*/  HFMA2 R67, -RZ, RZ, 0, 5.9604644775390625e-08 ;  /* 0x00000001ff437431 */ /* 0x000fe200000001ff */
[----:B------:R-:W-:Y:S05]  /*0130*/  BRA `(.L_x_0) ;  /* 0x00000000000c7947 */ /* 0x000fea0003800000 */
.L_x_1:
[----:B------:R-:W1:Y:S01]  /*0140*/  LDCU UR6, c[0x0][0x880] ;  /* 0x00011000ff0677ac */ /* 0x000e620008000800 */
[----:B------:R-:W-:Y:S01]  /*0150*/  HFMA2 R67, -RZ, RZ, 0, 5.9604644775390625e-08 ;  /* 0x00000001ff437431 */ /* 0x000fe200000001ff */
[----:B-1----:R-:W-:-:S07]  /*0160*/  MOV R35, UR6 ;  /* 0x0000000600237c02 */ /* 0x002fce0008000f00 */
.L_x_0:
[----:B------:R-:W2:Y:S02]  /*0170*/  LDCU.64 UR6, c[0x0][0x8b0] ;  /* 0x00011600ff0677ac */ /* 0x000ea40008000a00 */
[----:B--2---:R-:W-:-:S04]  /*0180*/  UISETP.NE.U32.AND UP0, UPT, UR6, URZ, UPT ;  /* 0x000000ff0600728c */ /* 0x004fc8000bf05070 */
[----:B------:R-:W-:-:S09]  /*0190*/  UISETP.NE.AND.EX UP0, UPT, UR7, URZ, UPT, UP0 ;  /* 0x000000ff0700728c */ /* 0x000fd2000bf05300 */
[----:B------:R-:W-:Y:S05]  /*01a0*/  BRA.U UP0, `(.L_x_2) ;  /* 0x0000000100247547 */ /* 0x000fea000b800000 */
[----:B------:R-:W2:Y:S02]  /*01b0*/  LDCU.64 UR6, c[0x0][0x8a8] ;  /* 0x00011500ff0677ac */ /* 0x000ea40008000a00 */
[----:B--2---:R-:W-:-:S04]  /*01c0*/  UISETP.NE.U32.AND UP0, UPT, UR6, URZ, UPT ;  /* 0x000000ff0600728c */ /* 0x004fc8000bf05070 */
[----:B------:R-:W-:-:S09]  /*01d0*/  UISETP.NE.AND.EX UP0, UPT, UR7, URZ, UPT, UP0 ;  /* 0x000000ff0700728c */ /* 0x000fd2000bf05300 */
[----:B------:R-:W-:Y:S05]  /*01e0*/  BRA.U !UP0, `(.L_x_3) ;  /* 0x00000001080c7547 */ /* 0x000fea000b800000 */
[----:B------:R-:W2:Y:S02]  /*01f0*/  LDC.64 R32, c[0x0][0x8a8] ;  /* 0x00022a00ff207b82 */ /* 0x000ea40000000a00 */
[----:B--2---:R2:W5:Y:S01]  /*0200*/  LDG.E R32, desc[UR46][R32.64] ;  /* 0x0000002e20207981 */ /* 0x004562000c1e1900 */
[----:B------:R-:W-:Y:S05]  /*0210*/  BRA `(.L_x_2) ;  /* 0x0000000000087947 */ /* 0x000fea0003800000 */
.L_x_3:
[----:B------:R-:W2:Y:S02]  /*0220*/  LDCU UR6, c[0x0][0x8a0] ;  /* 0x00011400ff0677ac */ /* 0x000ea40008000800 */
[----:B--2---:R-:W-:Y:S02]  /*0230*/  MOV R32, UR6 ;  /* 0x0000000600207c02 */ /* 0x004fe40008000f00 */
.L_x_2:
[----:B------:R-:W-:Y:S01]  /*0240*/  IMAD.U32 R0, RZ, RZ, UR8 ;  /* 0x00000008ff007e24 */ /* 0x000fe2000f8e00ff */
[----:B------:R-:W-:Y:S04]  /*0250*/  BSSY.RECONVERGENT B0, `(.L_x_4) ;  /* 0x000000c000007945 */ /* 0x000fe80003800200 */
[C---:B------:R-:W-:Y:S02]  /*0260*/  ISETP.NE.OR P1, PT, R0.reuse, 0x1, !P5 ;  /* 0x000000010000780c */ /* 0x040fe40006f25670 */
[----:B------:R-:W-:-:S11]  /*0270*/  ISETP.NE.OR P0, PT, R0, 0x3, !P5 ;  /* 0x000000030000780c */ /* 0x000fd60006f05670 */
[----:B------:R-:W-:Y:S05]  /*0280*/  @P1 BRA `(.L_x_5) ;  /* 0x0000000000201947 */ /* 0x000fea0003800000 */
[----:B------:R-:W3:Y:S02]  /*0290*/  LDCU.64 UR6, c[0x0][0x348] ;  /* 0x00006900ff0677ac */ /* 0x000ee40008000a00 */
[----:B---3--:R-:W-:Y:S02]  /*02a0*/  UIADD3 UR10, UP1, UPT, UR6, 0x80, URZ ;  /* 0x00000080060a7890 */ /* 0x008fe4000ff3e0ff */
[----:B------:R-:W-:Y:S02]  /*02b0*/  UIADD3 UR6, UP0, UPT, UR6, 0x180, URZ ;  /* 0x0000018006067890 */ /* 0x000fe4000ff1e0ff */
[----:B------:R-:W-:Y:S02]  /*02c0*/  UIADD3.X UR11, UPT, UPT, URZ, UR7, URZ, UP1, !UPT ;  /* 0x00000007ff0b7290 */ /* 0x000fe40008ffe4ff */
[----:B------:R-:W-:-:S07]  /*02d0*/  UIADD3.X UR7, UPT, UPT, URZ, UR7, URZ, UP0, !UPT ;  /* 0x00000007ff077290 */ /* 0x000fce00087fe4ff */
[----:B------:R3:W-:Y:S02]  /*02e0*/  UTMACCTL.PF [UR10] ;  /* 0x000000000a0079b9 */ /* 0x0007e40008040000 */
[----:B------:R3:W-:Y:S02]  /*02f0*/  UTMACCTL.PF [UR6] ;  /* 0x00000000060079b9 */ /* 0x0007e40008040000 */
[----:B---3--:R-:W-:Y:S01]  /*0300*/  NOP ;  /* 0x0000000000007918 */ /* 0x008fe20000000000 */
.L_x_5:
[----:B------:R-:W-:Y:S05]  /*0310*/  BSYNC.RECONVERGENT B0 ;  /* 0x0000000000007941 */ /* 0x000fea0003800200 */
.L_x_4:
[----:B------:R-:W-:Y:S04]  /*0320*/  BSSY.RECONVERGENT B0, `(.L_x_6) ;  /* 0x000000a000007945 */ /* 0x000fe80003800200 */
        /* <DEDUP_REMOVED lines=9> */
.L_x_7:
[----:B------:R-:W-:Y:S05]  /*03c0*/  BSYNC.RECONVERGENT B0 ;  /* 0x0000000000007941 */ /* 0x000fea0003800200 */
.L_x_6:
[----:B------:R-:W3:Y:S01]  /*03d0*/  LDCU.64 UR6, c[0x0][0x888] ;  /* 0x00011100ff0677ac */ /* 0x000ee20008000a00 */
[----:B------:R-:W-:Y:S02]  /*03e0*/  UISETP.EQ.U32.AND UP1, UPT, UR4, URZ, UPT ;  /* 0x000000ff0400728c */ /* 0x000fe4000bf22070 */
[----:B------:R-:W-:Y:S02]  /*03f0*/  UPLOP3.LUT UP2, UPT, UPT, UPT, UPT, 0x80, 0x8 ;  /* 0x000000000008789c */ /* 0x000fe40003f4f070 */
[----:B---3--:R-:W-:-:S04]  /*0400*/  UISETP.NE.U32.AND UP0, UPT, UR6, URZ, UPT ;  /* 0x000000ff0600728c */ /* 0x008fc8000bf05070 */
[----:B------:R-:W-:-:S04]  /*0410*/  UISETP.NE.AND.EX UP0, UPT, UR7, URZ, UPT, UP0 ;  /* 0x000000ff0700728c */ /* 0x000fc8000bf05300 */
[----:B------:R-:W-:-:S04]  /*0420*/  UISETP.EQ.OR.EX UP3, UPT, UR5, URZ, !UP0, UP1 ;  /* 0x000000ff0500728c */ /* 0x000fc8000c762710 */
[----:B------:R-:W-:-:S05]  /*0430*/  UP2UR UR50, UPR, URZ, 0x8 ;  /* 0x00000008ff327883 */ /* 0x000fca0008000000 */
[----:B------:R-:W-:Y:S07]  /*0440*/  BRA.U !UP3, `(.L_x_8) ;  /* 0x000000010b207547 */ /* 0x000fee000b800000 */
[----:B------:R-:W-:Y:S01]  /*0450*/  UISETP.NE.U32.AND UP2, UPT, UR4, URZ, UPT ;  /* 0x000000ff0400728c */ /* 0x000fe2000bf45070 */
[----:B-----5:R-:W-:Y:S01]  /*0460*/  FSETP.NEU.AND P0, PT, R35, RZ, PT ;  /* 0x000000ff2300720b */ /* 0x020fe20003f0d000 */
[----:B------:R-:W-:Y:S02]  /*0470*/  USEL UR4, URZ, 0xffffffff, UP0 ;  /* 0xffffffffff047887 */ /* 0x000fe40008000000 */
[----:B------:R-:W-:-:S10]  /*0480*/  UISETP.NE.AND.EX UP2, UPT, UR5, URZ, UPT, UP2 ;  /* 0x000000ff0500728c */ /* 0x000fd4000bf45320 */
[----:B------:R-:W-:Y:S01]  /*0490*/  VOTEU.ANY UP1, P0 ;  /* 0x0000000000ff7886 */ /* 0x000fe20000020100 */
[----:B------:R-:W-:-:S04]  /*04a0*/  @!UP2 USEL UR4, URZ, 0xffffffff, UP1 ;  /* 0xffffffffff04a887 */ /* 0x000fc80008800000 */
[----:B------:R-:W-:-:S04]  /*04b0*/  ULOP3.LUT UR4, UR4, 0x1, URZ, 0xc0, !UPT ;  /* 0x0000000104047892 */ /* 0x000fc8000f8ec0ff */
[----:B------:R-:W-:-:S11]  /*04c0*/  UISETP.NE.U32.AND UP2, UPT, UR4, 0x1, UPT ;  /* 0x000000010400788c */ /* 0x000fd6000bf45070 */
.L_x_8:
[----:B-1----:R-:W1:Y:S01]  /*04d0*/  SHFL.IDX PT, R2, R72, RZ, 0x1f ;  /* 0x00001fff48027589 */ /* 0x002e6200000e0000 */
[----:B------:R-:W-:-:S04]  /*04e0*/  UISETP.NE.AND UP1, UPT, UR8, 0x2, UPT ;  /* 0x000000020800788c */ /* 0x000fc8000bf25270 */
[----:B------:R-:W-:Y:S01]  /*04f0*/  USEL UR6, URZ, 0x1, UP1 ;  /* 0x00000001ff067887 */ /* 0x000fe20008800000 */
[----:B-1----:R-:W-:-:S13]  /*0500*/  ISETP.NE.AND P0, PT, R2, RZ, PT ;  /* 0x000000ff0200720c */ /* 0x002fda0003f05270 */
[----:B------:R-:W-:Y:S05]  /*0510*/  @P0 BRA `(.L_x_9) ;  /* 0x0000000000400947 */ /* 0x000fea0003800000 */
[----:B------:R-:W1:Y:S01]  /*0520*/  S2UR UR5, SR_CgaCtaId ;  /* 0x00000000000579c3 */ /* 0x000e620000008800 */
[----:B------:R-:W-:Y:S01]  /*0530*/  UMOV UR7, 0x400 ;  /* 0x0000040000077882 */ /* 0x000fe20000000000 */
[----:B------:R-:W-:Y:S01]  /*0540*/  UMOV UR4, 0x1 ;  /* 0x0000000100047882 */ /* 0x000fe20000000000 */
[----:B------:R-:W-:Y:S01]  /*0550*/  ELECT P0, URZ, PT ;  /* 0x0000000000ff782f */ /* 0x000fe20003800000 */
[----:B------:R-:W-:-:S04]  /*0560*/  UIADD3 UR10, UPT, UPT, -UR4, 0x100000, URZ ;  /* 0x00100000040a7890 */ /* 0x000fc8000fffe1ff */
[----:B------:R-:W-:Y:S02]  /*0570*/  USHF.L.U32 UR11, UR10, 0xb, URZ ;  /* 0x0000000b0a0b7899 */ /* 0x000fe400080006ff */
[----:B------:R-:W-:Y:S02]  /*0580*/  USHF.L.U32 UR10, UR10, 0x1, URZ ;  /* 0x000000010a0a7899 */ /* 0x000fe400080006ff */
[----:B-1----:R-:W-:Y:S01]  /*0590*/  ULEA UR5, UR5, UR7, 0x18 ;  /* 0x0000000705057291 */ /* 0x002fe2000f8ec0ff */
[----:B------:R-:W1:Y:S11]  /*05a0*/  FENCE.VIEW.ASYNC.S ;  /* 0x00000000000073c6 */ /* 0x000e760000000000 */
[----:B-1----:R1:W3:Y:S01]  /*05b0*/  SYNCS.EXCH.64 URZ, [UR5], UR10 ;  /* 0x0000000a05ff75b2 */ /* 0x0022e20008000100 */
[----:B------:R1:W4:Y:S01]  /*05c0*/  SYNCS.EXCH.64 URZ, [UR5+0x18], UR10 ;  /* 0x0000180a05ff75b2 */ /* 0x0003220008000100 */
[----:B------:R1:W1:Y:S01]  /*05d0*/  SYNCS.EXCH.64 URZ, [UR5+0x8], UR10 ;  /* 0x0000080a05ff75b2 */ /* 0x0002620008000100 */
[----:B------:R1:W1:Y:S01]  /*05e0*/  SYNCS.EXCH.64 URZ, [UR5+0x20], UR10 ;  /* 0x0000200a05ff75b2 */ /* 0x0002620008000100 */
[----:B------:R1:W1:Y:S01]  /*05f0*/  SYNCS.EXCH.64 URZ, [UR5+0x10], UR10 ;  /* 0x0000100a05ff75b2 */ /* 0x0002620008000100 */
[----:B------:R1:W1:Y:S01]  /*0600*/  SYNCS.EXCH.64 URZ, [UR5+0x28], UR10 ;  /* 0x0000280a05ff75b2 */ /* 0x0002620008000100 */
[----:B------:R-:W-:Y:S01]  /*0610*/  NOP ;  /* 0x0000000000007918 */ /* 0x000fe20000000000 */
.L_x_9:
[----:B------:R-:W2:Y:S01]  /*0620*/  SHFL.IDX PT, R2, R72, RZ, 0x1f ;  /* 0x00001fff48027589 */ /* 0x000ea200000e0000 */
[----:B------:R-:W-:Y:S01]  /*0630*/  NOP ;  /* 0x0000000000007918 */ /* 0x000fe20000000000 */
[----:B--2---:R-:W-:-:S13]  /*0640*/  ISETP.NE.AND P0, PT, R2, 0x1, PT ;  /* 0x000000010200780c */ /* 0x004fda0003f05270 */
[----:B------:R-:W-:Y:S05]  /*0650*/  @P0 BRA `(.L_x_10) ;  /* 0x0000000000580947 */ /* 0x000fea0003800000 */
[----:B------:R-:W2:Y:S01]  /*0660*/  S2UR UR7, SR_CgaCtaId ;  /* 0x00000000000779c3 */ /* 0x000ea20000008800 */
[----:B------:R-:W-:Y:S01]  /*0670*/  UMOV UR9, 0x400 ;  /* 0x0000040000097882 */ /* 0x000fe20000000000 */
[----:B-1----:R-:W-:Y:S01]  /*0680*/  UMOV UR5, 0x20 ;  /* 0x0000002000057882 */ /* 0x002fe20000000000 */
[----:B------:R-:W-:Y:S01]  /*0690*/  UMOV UR4, 0x80 ;  /* 0x0000008000047882 */ /* 0x000fe20000000000 */
[----:B------:R-:W-:-:S04]  /*06a0*/  UIADD3 UR10, UPT, UPT, -UR5, 0x100000, URZ ;  /* 0x00100000050a7890 */ /* 0x000fc8000fffe1ff */
[----:B------:R-:W-:Y:S02]  /*06b0*/  USHF.L.U32 UR11, UR10, 0xb, URZ ;  /* 0x0000000b0a0b7899 */ /* 0x000fe400080006ff */
[----:B------:R-:W-:Y:S02]  /*06c0*/  USHF.L.U32 UR10, UR10, 0x1, URZ ;  /* 0x000000010a0a7899 */ /* 0x000fe400080006ff */
[----:B------:R-:W-:-:S04]  /*06d0*/  UIADD3 UR4, UPT, UPT, -UR4, 0x100000, URZ ;  /* 0x0010000004047890 */ /* 0x000fc8000fffe1ff */
[----:B------:R-:W-:Y:S02]  /*06e0*/  USHF.L.U32 UR5, UR4, 0xb, URZ ;  /* 0x0000000b04057899 */ /* 0x000fe400080006ff */
[----:B------:R-:W-:Y:S01]  /*06f0*/  USHF.L.U32 UR4, UR4, 0x1, URZ ;  /* 0x0000000104047899 */ /* 0x000fe200080006ff */
[----:B------:R-:W-:Y:S01]  /*0700*/  ELECT P0, URZ, PT ;  /* 0x0000000000ff782f */ /* 0x000fe20003800000 */
[----:B--2---:R-:W-:Y:S01]  /*0710*/  ULEA UR7, UR7, UR9, 0x18 ;  /* 0x0000000907077291 */ /* 0x004fe2000f8ec0ff */
[----:B------:R-:W1:Y:S11]  /*0720*/  FENCE.VIEW.ASYNC.S ;  /* 0x00000000000073c6 */ /* 0x000e760000000000 */
[----:B-1----:R2:W1:Y:S01]  /*0730*/  SYNCS.EXCH.64 URZ, [UR7+0x30], UR10 ;  /* 0x0000300a07ff75b2 */ /* 0x0024620008000100 */
[----:B------:R2:W1:Y:S01]  /*0740*/  SYNCS.EXCH.64 URZ, [UR7+0x50], UR4 ;  /* 0x0000500407ff75b2 */ /* 0x0004620008000100 */
[----:B------:R2:W1:Y:S01]  /*0750*/  SYNCS.EXCH.64 URZ, [UR7+0x38], UR10 ;  /* 0x0000380a07ff75b2 */ /* 0x0004620008000100 */
[----:B------:R2:W1:Y:S01]  /*0760*/  SYNCS.EXCH.64 URZ, [UR7+0x58], UR4 ;  /* 0x0000580407ff75b2 */ /* 0x0004620008000100 */
[----:B------:R2:W1:Y:S01]  /*0770*/  SYNCS.EXCH.64 URZ, [UR7+0x40], UR10 ;  /* 0x0000400a07ff75b2 */ /* 0x0004620008000100 */
[----:B------:R2:W1:Y:S01]  /*0780*/  SYNCS.EXCH.64 URZ, [UR7+0x60], UR4 ;  /* 0x0000600407ff75b2 */ /* 0x0004620008000100 */
[----:B------:R2:W1:Y:S01]  /*0790*/  SYNCS.EXCH.64 URZ, [UR7+0x48], UR10 ;  /* 0x0000480a07ff75b2 */ /* 0x0004620008000100 */
[----:B------:R2:W1:Y:S02]  /*07a0*/  SYNCS.EXCH.64 URZ, [UR7+0x68], UR4 ;  /* 0x0000680407ff75b2 */ /* 0x0004640008000100 */
[----:B--2---:R-:W-:Y:S01]  /*07b0*/  NOP ;  /* 0x0000000000007918 */ /* 0x004fe20000000000 */
.L_x_10:
[----:B------:R-:W2:Y:S01]  /*07c0*/  SHFL.IDX PT, R2, R72, RZ, 0x1f ;  /* 0x00001fff48027589 */ /* 0x000ea200000e0000 */
[----:B------:R-:W-:Y:S01]  /*07d0*/  NOP ;  /* 0x0000000000007918 */ /* 0x000fe20000000000 */
[----:B--2---:R-:W-:-:S13]  /*07e0*/  ISETP.NE.AND P0, PT, R2, 0x3, PT ;  /* 0x000000030200780c */ /* 0x004fda0003f05270 */
[----:B------:R-:W-:Y:S05]  /*07f0*/  @P0 BRA `(.L_x_11) ;  /* 0x0000000000300947 */ /* 0x000fea0003800000 */
[----:B-1----:R-:W1:Y:S01]  /*0800*/  S2UR UR5, SR_CgaCtaId ;  /* 0x00000000000579c3 */ /* 0x002e620000008800 */
        /* <DEDUP_REMOVED lines=8> */
[----:B-1----:R2:W1:Y:S01]  /*0890*/  SYNCS.EXCH.64 URZ, [UR5+0x70], UR10 ;  /* 0x0000700a05ff75b2 */ /* 0x0024620008000100 */
[----:B------:R2:W1:Y:S02]  /*08a0*/  SYNCS.EXCH.64 URZ, [UR5+0x78], UR10 ;  /* 0x0000780a05ff75b2 */ /* 0x0004640008000100 */
[----:B--2---:R-:W-:Y:S01]  /*08b0*/  NOP ;  /* 0x0000000000007918 */ /* 0x004fe20000000000 */
.L_x_11:
[----:B------:R-:W2:Y:S01]  /*08c0*/  SHFL.IDX PT, R2, R72, RZ, 0x1f ;  /* 0x00001fff48027589 */ /* 0x000ea200000e0000 */
[----:B------:R-:W-:Y:S01]  /*08d0*/  NOP ;  /* 0x0000000000007918 */ /* 0x000fe20000000000 */
[----:B--2---:R-:W-:-:S13]  /*08e0*/  ISETP.NE.AND P0, PT, R2, 0x4, PT ;  /* 0x000000040200780c */ /* 0x004fda0003f05270 */
[----:B------:R-:W-:Y:S05]  /*08f0*/  @P0 BRA `(.L_x_12) ;  /* 0x00000000004c0947 */ /* 0x000fea0003800000 */
[----:B-1----:R-:W1:Y:S01]  /*0900*/  S2UR UR5, SR_CgaCtaId ;  /* 0x00000000000579c3 */ /* 0x002e620000008800 */
[----:B------:R-:W-:Y:S01]  /*0910*/  UMOV UR9, 0x100 ;  /* 0x0000010000097882 */ /* 0x000fe20000000000 */
[----:B------:R-:W-:Y:S01]  /*0920*/  UMOV UR7, 0x400 ;  /* 0x0000040000077882 */ /* 0x000fe20000000000 */
[----:B------:R-:W-:Y:S01]  /*0930*/  USEL UR9, UR9, 0xe0, UP2 ;  /* 0x000000e009097887 */ /* 0x000fe20009000000 */
[----:B------:R-:W-:Y:S01]  /*0940*/  UMOV UR4, 0x1 ;  /* 0x0000000100047882 */ /* 0x000fe20000000000 */
[----:B------:R-:W-:Y:S01]  /*0950*/  ELECT P0, URZ, PT ;  /* 0x0000000000ff782f */ /* 0x000fe20003800000 */
[----:B------:R-:W-:-:S04]  /*0960*/  UIADD3 UR10, UPT, UPT, -UR4, 0x100000, URZ ;  /* 0x00100000040a7890 */ /* 0x000fc8000fffe1ff */
[----:B------:R-:W-:Y:S02]  /*0970*/  USHF.L.U32 UR11, UR10, 0xb, URZ ;  /* 0x0000000b0a0b7899 */ /* 0x000fe400080006ff */
[----:B------:R-:W-:Y:S02]  /*0980*/  USHF.L.U32 UR10, UR10, 0x1, URZ ;  /* 0x000000010a0a7899 */ /* 0x000fe400080006ff */
[----:B------:R-:W-:-:S04]  /*0990*/  UIADD3 UR12, UPT, UPT, -UR9, 0x100000, URZ ;  /* 0x00100000090c7890 */ /* 0x000fc8000fffe1ff */
[----:B------:R-:W-:Y:S02]  /*09a0*/  USHF.L.U32 UR13, UR12, 0xb, URZ ;  /* 0x0000000b0c0d7899 */ /* 0x000fe400080006ff */
[----:B------:R-:W-:Y:S02]  /*09b0*/  USHF.L.U32 UR12, UR12, 0x1, URZ ;  /* 0x000000010c0c7899 */ /* 0x000fe400080006ff */
[----:B-1----:R-:W-:Y:S01]  /*09c0*/  ULEA UR5, UR5, UR7, 0x18 ;  /* 0x0000000705057291 */ /* 0x002fe2000f8ec0ff */
[----:B------:R-:W1:Y:S11]  /*09d0*/  FENCE.VIEW.ASYNC.S ;  /* 0x00000000000073c6 */ /* 0x000e760000000000 */
[----:B-1----:R2:W1:Y:S01]  /*09e0*/  SYNCS.EXCH.64 URZ, [UR5+0x80], UR10 ;  /* 0x0000800a05ff75b2 */ /* 0x0024620008000100 */
[----:B------:R2:W1:Y:S01]  /*09f0*/  SYNCS.EXCH.64 URZ, [UR5+0x90], UR12 ;  /* 0x0000900c05ff75b2 */ /* 0x0004620008000100 */
[----:B------:R2:W1:Y:S01]  /*0a00*/  SYNCS.EXCH.64 URZ, [UR5+0x88], UR10 ;  /* 0x0000880a05ff75b2 */ /* 0x0004620008000100 */
[----:B------:R2:W1:Y:S02]  /*0a10*/  SYNCS.EXCH.64 URZ, [UR5+0x98], UR12 ;  /* 0x0000980c05ff75b2 */ /* 0x0004640008000100 */
[----:B--2---:R-:W-:Y:S01]  /*0a20*/  NOP ;  /* 0x0000000000007918 */ /* 0x004fe20000000000 */
.L_x_12:
        /* <DEDUP_REMOVED lines=26> */
.L_x_13:
        /* <DEDUP_REMOVED lines=18> */
.L_x_14:
[----:B-1----:R-:W1:Y:S01]  /*0cf0*/  S2UR UR5, SR_CTAID.X ;  /* 0x00000000000579c3 */ /* 0x002e620000002500 */
[----:B------:R-:W-:-:S05]  /*0d00*/  CS2R.32 R68, SR_CgaSize ;  /* 0x0000000000447805 */ /* 0x000fca0000008a00 */
[----:B------:R-:W-:-:S05]  /*0d10*/  IMAD R68, R68, -0xa0, RZ ;  /* 0xffffff6044447824 */ /* 0x000fca00078e02ff */
[----:B------:R-:W-:-:S14]  /*0d20*/  R2UR UR9, R68 ;  /* 0x00000000440972ca */ /* 0x000fdc00000e0000 */
[----:B------:R-:W2:Y:S01]  /*0d30*/  LDCU UR9, c[0x0][UR9+0x2b0] ;  /* 0x00005600090977ac */ /* 0x000ea20008000800 */
[----:B------:R-:W-:Y:S01]  /*0d40*/  NOP ;  /* 0x0000000000007918 */ /* 0x000fe20000000000 */
[----:B------:R-:W-:-:S05]  /*0d50*/  CS2R.32 R68, SR_CgaSize ;  /* 0x0000000000447805 */ /* 0x000fca0000008a00 */
[----:B------:R-:W-:-:S05]  /*0d60*/  IMAD R68, R68, -0xa0, RZ ;  /* 0xffffff6044447824 */ /* 0x000fca00078e02ff */
[----:B------:R-:W-:-:S14]  /*0d70*/  R2UR UR7, R68 ;  /* 0x00000000440772ca */ /* 0x000fdc00000e0000 */
[----:B------:R-:W3:Y:S01]  /*0d80*/  LDCU UR7, c[0x0][UR7+0x2b4] ;  /* 0x00005680070777ac */ /* 0x000ee20008000800 */
[----:B------:R-:W4:Y:S08]  /*0d90*/  S2UR UR4, SR_CTAID.Y ;  /* 0x00000000000479c3 */ /* 0x000f300000002600 */
[----:B------:R-:W3:Y:S01]  /*0da0*/  LDC R9, c[0x0][0xb24] ;  /* 0x0002c900ff097b82 */ /* 0x000ee20000000800 */
[----:B-1----:R-:W-:-:S02]  /*0db0*/  I2FP.F32.U32 R4, UR5 ;  /* 0x0000000500047c45 */ /* 0x002fc40008201000 */
[----:B------:R-:W-:-:S05]  /*0dc0*/  CS2R.32 R5, SR_CgaSize ;  /* 0x0000000000057805 */ /* 0x000fca0000008a00 */
[----:B------:R-:W-:-:S06]  /*0dd0*/  IMAD R5, R5, -0xa0, RZ ;  /* 0xffffff6005057824 */ /* 0x000fcc00078e02ff */
[----:B------:R-:W1:Y:S01]  /*0de0*/  LDC R5, c[0x0][R5+0x2a0] ;  /* 0x0000a80005057b82 */ /* 0x000e620000000800 */
[----:B------:R-:W-:Y:S01]  /*0df0*/  MOV R21, UR5 ;  /* 0x0000000500157c02 */ /* 0x000fe20008000f00 */
[----:B--2---:R-:W-:Y:S01]  /*0e00*/  FMUL R4, R4, UR9 ;  /* 0x0000000904047c20 */ /* 0x004fe20008400000 */
[----:B----4-:R-:W-:Y:S02]  /*0e10*/  I2FP.F32.U32 R2, UR4 ;  /* 0x0000000400027c45 */ /* 0x010fe40008201000 */
[----:B------:R-:W-:-:S05]  /*0e20*/  CS2R.32 R3, SR_CgaSize ;  /* 0x0000000000037805 */ /* 0x000fca0000008a00 */
[----:B------:R-:W-:-:S06]  /*0e30*/  IMAD R3, R3, -0xa0, RZ ;  /* 0xffffff6003037824 */ /* 0x000fcc00078e02ff */
[----:B------:R-:W2:Y:S01]  /*0e40*/  LDC R3, c[0x0][R3+0x2a4] ;  /* 0x0000a90003037b82 */ /* 0x000ea20000000800 */
[----:B------:R-:W4:Y:S01]  /*0e50*/  F2I.U32.TRUNC.NTZ R68, R4 ;  /* 0x0000000400447305 */ /* 0x000f22000020f000 */
[----:B------:R-:W-:Y:S01]  /*0e60*/  MOV R20, UR4 ;  /* 0x0000000400147c02 */ /* 0x000fe20008000f00 */
[----:B---3--:R-:W-:-:S05]  /*0e70*/  FMUL R2, R2, UR7 ;  /* 0x0000000702027c20 */ /* 0x008fca0008400000 */
[----:B------:R-:W-:Y:S01]  /*0e80*/  BAR.SYNC.DEFER_BLOCKING 0x0 ;  /* 0x0000000000007b1d */ /* 0x000fe20000010000 */
[----:B------:R-:W-:-:S05]  /*0e90*/  ISETP.GE.AND P0, PT, R9, 0x1, PT ;  /* 0x000000010900780c */ /* 0x000fca0003f06270 */
[----:B------:R-:W3:Y:S02]  /*0ea0*/  F2I.U32.TRUNC.NTZ R66, R2 ;  /* 0x0000000200427305 */ /* 0x000ee4000020f000 */
[----:B------:R-:W2:Y:S01]  /*0eb0*/  S2UR UR36, SR_CTAID.Z ;  /* 0x00000000002479c3 */ /* 0x000ea20000002700 */
[----:B----4-:R-:W-:-:S05]  /*0ec0*/  IADD3 R68, PT, PT, -R68, RZ, RZ ;  /* 0x000000ff44447210 */ /* 0x010fca0007ffe1ff */
[----:B-1----:R-:W-:Y:S01]  /*0ed0*/  IMAD R68, R5, R68, UR5 ;  /* 0x0000000505447e24 */ /* 0x002fe2000f8e0244 */
[----:B---3--:R-:W-:-:S05]  /*0ee0*/  IADD3 R66, PT, PT, -R66, RZ, RZ ;  /* 0x000000ff42427210 */ /* 0x008fca0007ffe1ff */
[----:B--2---:R-:W-:Y:S01]  /*0ef0*/  IMAD R66, R3, R66, UR4 ;  /* 0x0000000403427e24 */ /* 0x004fe2000f8e0242 */
[----:B------:R-:W-:Y:S06]  /*0f00*/  @!P0 BRA `(.L_x_15) ;  /* 0x0000000000b88947 */ /* 0x000fec0003800000 */
[----:B------:R-:W1:Y:S01]  /*0f10*/  LDC.64 R4, c[0x0][0xb18] ;  /* 0x0002c600ff047b82 */ /* 0x000e620000000a00 */
[----:B------:R-:W-:-:S07]  /*0f20*/  ISETP.NE.AND P0, PT, R9, 0x1, PT ;  /* 0x000000010900780c */ /* 0x000fce0003f05270 */
[----:B------:R-:W2:Y:S08]  /*0f30*/  LDC R10, c[0x0][0xb0c] ;  /* 0x0002c300ff0a7b82 */ /* 0x000eb00000000800 */
[----:B------:R-:W3:Y:S08]  /*0f40*/  LDC R11, c[0x0][0x370] ;  /* 0x0000dc00ff0b7b82 */ /* 0x000ef00000000800 */
[----:B------:R-:W4:Y:S01]  /*0f50*/  LDC R12, c[0x0][0x374] ;  /* 0x0000dd00ff0c7b82 */ /* 0x000f220000000800 */
[----:B-1----:R-:W-:-:S07]  /*0f60*/  ISETP.NE.AND P1, PT, R4, 0x1, PT ;  /* 0x000000010400780c */ /* 0x002fce0003f25270 */
[----:B------:R-:W3:Y:S01]  /*0f70*/  LDC.64 R6, c[0x0][0xb10] ;  /* 0x0002c400ff067b82 */ /* 0x000ee20000000a00 */
[----:B--2---:R-:W-:-:S07]  /*0f80*/  ISETP.NE.AND P2, PT, R10, 0x1, PT ;  /* 0x000000010a00780c */ /* 0x004fce0003f45270 */
[----:B------:R-:W1:Y:S08]  /*0f90*/  LDC R8, c[0x0][0xb20] ;  /* 0x0002c800ff087b82 */ /* 0x000e700000000800 */
[----:B------:R-:W2:Y:S01]  /*0fa0*/  LDC.64 R2, c[0x0][0xb28] ;  /* 0x0002ca00ff027b82 */ /* 0x000ea20000000a00 */
[----:B----4-:R-:W-:-:S04]  /*0fb0*/  IMAD.HI.U32 R13, R12, R5, RZ ;  /* 0x000000050c0d7227 */ /* 0x010fc800078e00ff */
[----:B------:R-:W-:-:S04]  /*0fc0*/  IMAD.HI.U32 R5, R20, R5, RZ ;  /* 0x0000000514057227 */ /* 0x000fc800078e00ff */
[----:B---3--:R-:W-:-:S04]  /*0fd0*/  IMAD.HI.U32 R14, R11, R6, RZ ;  /* 0x000000060b0e7227 */ /* 0x008fc800078e00ff */
[C---:B------:R-:W-:Y:S01]  /*0fe0*/  IMAD.HI.U32 R16, R21.reuse, R6, RZ ;  /* 0x0000000615107227 */ /* 0x040fe200078e00ff */
[-C--:B------:R-:W-:Y:S02]  /*0ff0*/  @P2 SHF.R.U32.HI R11, RZ, R7.reuse, R14 ;  /* 0x00000007ff0b2219 */ /* 0x080fe4000001160e */
[-C--:B-1----:R-:W-:Y:S02]  /*1000*/  @P1 SHF.R.U32.HI R12, RZ, R8.reuse, R13 ;  /* 0x00000008ff0c1219 */ /* 0x082fe4000001160d */
[----:B------:R-:W-:Y:S02]  /*1010*/  SHF.R.U32.HI R5, RZ, R8, R5 ;  /* 0x00000008ff057219 */ /* 0x000fe40000011605 */
[----:B------:R-:W-:Y:S02]  /*1020*/  SHF.R.U32.HI R16, RZ, R7, R16 ;  /* 0x00000007ff107219 */ /* 0x000fe40000011610 */
[----:B------:R-:W-:Y:S01]  /*1030*/  SEL R5, R20, R5, !P1 ;  /* 0x0000000514057207 */ /* 0x000fe20004800000 */
[----:B--2---:R-:W-:Y:S01]  /*1040*/  IMAD.HI.U32 R14, R12, R2, RZ ;  /* 0x000000020c0e7227 */ /* 0x004fe200078e00ff */
[----:B------:R-:W-:-:S02]  /*1050*/  SEL R7, R21, R16, !P2 ;  /* 0x0000001015077207 */ /* 0x000fc40005000000 */
[----:B------:R-:W-:Y:S01]  /*1060*/  IADD3 R13, PT, PT, -R5, RZ, RZ ;  /* 0x000000ff050d7210 */ /* 0x000fe20007ffe1ff */
[----:B------:R-:W-:Y:S01]  /*1070*/  IMAD.HI.U32 R6, R11, R2, RZ ;  /* 0x000000020b067227 */ /* 0x000fe200078e00ff */
[----:B------:R-:W-:-:S03]  /*1080*/  @P0 SHF.R.U32.HI R12, RZ, R3, R14 ;  /* 0x00000003ff0c0219 */ /* 0x000fc6000001160e */
[----:B------:R-:W-:Y:S01]  /*1090*/  IMAD R13, R4, R13, R20 ;  /* 0x0000000d040d7224 */ /* 0x000fe200078e0214 */
[----:B------:R-:W-:Y:S01]  /*10a0*/  @P0 SHF.R.U32.HI R11, RZ, R3, R6 ;  /* 0x00000003ff0b0219 */ /* 0x000fe20000011606 */
[----:B------:R-:W-:-:S04]  /*10b0*/  IMAD R12, R12, R9, RZ ;  /* 0x000000090c0c7224 */ /* 0x000fc800078e02ff */
[----:B------:R-:W-:Y:S01]  /*10c0*/  IMAD R6, R11, R9, RZ ;  /* 0x000000090b067224 */ /* 0x000fe200078e02ff */
[----:B------:R-:W-:-:S04]  /*10d0*/  ISETP.GE.AND P1, PT, R5, R12, PT ;  /* 0x0000000c0500720c */ /* 0x000fc80003f26270 */
[----:B------:R-:W-:Y:S01]  /*10e0*/  ISETP.GE.OR P1, PT, R7, R6, P1 ;  /* 0x000000060700720c */ /* 0x000fe20000f26670 */
[----:B------:R-:W-:-:S05]  /*10f0*/  IMAD.HI.U32 R6, R5, R2, RZ ;  /* 0x0000000205067227 */ /* 0x000fca00078e00ff */
[----:B------:R-:W-:-:S04]  /*1100*/  SHF.R.U32.HI R6, RZ, R3, R6 ;  /* 0x00000003ff067219 */ /* 0x000fc80000011606 */
[----:B------:R-:W-:-:S03]  /*1110*/  SEL R6, R5, R6, !P0 ;  /* 0x0000000605067207 */ /* 0x000fc60004000000 */
[----:B------:R-:W-:Y:S01]  /*1120*/  @!P1 IMAD.HI.U32 R8, R7, R2, RZ ;  /* 0x0000000207089227 */ /* 0x000fe200078e00ff */
[----:B------:R-:W-:-:S04]  /*1130*/  IADD3 R2, PT, PT, -R6, RZ, RZ ;  /* 0x000000ff06027210 */ /* 0x000fc80007ffe1ff */
[----:B------:R-:W-:Y:S01]  /*1140*/  @!P1 SHF.R.U32.HI R8, RZ, R3, R8 ;  /* 0x00000003ff089219 */ /* 0x000fe20000011608 */
[----:B------:R-:W-:-:S03]  /*1150*/  IMAD R2, R9, R2, R5 ;  /* 0x0000000209027224 */ /* 0x000fc600078e0205 */
[----:B------:R-:W-:-:S05]  /*1160*/  @!P1 SEL R3, R7, R8, !P0 ;  /* 0x0000000807039207 */ /* 0x000fca0004000000 */
[--C-:B------:R-:W-:Y:S02]  /*1170*/  @!P1 IMAD.IADD R6, R6, 0x1, -R3.reuse ;  /* 0x0000000106069824 */ /* 0x100fe400078e0a03 */
[----:B------:R-:W-:Y:S01]  /*1180*/  @!P1 IMAD R3, R2, R11, R3 ;  /* 0x0000000b02039224 */ /* 0x000fe200078e0203 */
[----:B------:R-:W-:Y:S01]  /*1190*/  IADD3 R2, PT, PT, -R7, RZ, RZ ;  /* 0x000000ff07027210 */ /* 0x000fe20007ffe1ff */
[----:B------:R-:W-:Y:S02]  /*11a0*/  @!P1 IMAD R5, R6, R9, R7 ;  /* 0x0000000906059224 */ /* 0x000fe400078e0207 */
[----:B------:R-:W-:Y:S02]  /*11b0*/  @!P1 IMAD.MOV.U32 R7, RZ, RZ, R3 ;  /* 0x000000ffff079224 */ /* 0x000fe400078e0003 */
[----:B------:R-:W-:Y:S02]  /*11c0*/  IMAD R2, R10, R2, R21 ;  /* 0x000000020a027224 */ /* 0x000fe400078e0215 */
[----:B------:R-:W-:-:S02]  /*11d0*/  IMAD R20, R5, R4, R13 ;  /* 0x0000000405147224 */ /* 0x000fc400078e020d */
[----:B------:R-:W-:Y:S02]  /*11e0*/  IMAD R21, R7, R10, R2 ;  /* 0x0000000a07157224 */ /* 0x000fe400078e0202 */
.L_x_15:
[----:B------:R-:W1:Y:S01]  /*11f0*/  LDCU UR4, c[0x0][0xb30] ;  /* 0x00016600ff0477ac */ /* 0x000e620008000800 */
[----:B------:R-:W2:Y:S08]  /*1200*/  S2UR UR37, SR_CgaCtaId ;  /* 0x00000000002579c3 */ /* 0x000eb00000008800 */
[----:B------:R-:W3:Y:S01]  /*1210*/  LDC R26, c[0x0][0xb24] ;  /* 0x0002c900ff1a7b82 */ /* 0x000ee20000000800 */
[----:B-1----:R-:W-:-:S09]  /*1220*/  UISETP.NE.AND UP1, UPT, UR4, 0x1, UPT ;  /* 0x000000010400788c */ /* 0x002fd2000bf25270 */
[----:B--2---:R-:W-:Y:S05]  /*1230*/  BRA.U UP1, `(.L_x_16) ;  /* 0x0000000101407547 */ /* 0x004fea000b800000 */
[----:B------:R-:W1:Y:S08]  /*1240*/  LDC.64 R4, c[0x0][0xb10] ;  /* 0x0002c400ff047b82 */ /* 0x000e700000000a00 */
[----:B------:R-:W2:Y:S08]  /*1250*/  LDC.64 R2, c[0x0][0xb18] ;  /* 0x0002c600ff027b82 */ /* 0x000eb00000000a00 */
[----:B------:R-:W4:Y:S08]  /*1260*/  LDC R6, c[0x0][0xb20] ;  /* 0x0002c800ff067b82 */ /* 0x000f300000000800 */
[----:B------:R-:W3:Y:S01]  /*1270*/  LDC R8, c[0x0][0xb0c] ;  /* 0x0002c300ff087b82 */ /* 0x000ee20000000800 */
[----:B-1----:R-:W-:-:S05]  /*1280*/  IMAD.HI.U32 R4, R21, R4, RZ ;  /* 0x0000000415047227 */ /* 0x002fca00078e00ff */
[----:B------:R-:W-:Y:S01]  /*1290*/  SHF.R.U32.HI R4, RZ, R5, R4 ;  /* 0x00000005ff047219 */ /* 0x000fe20000011604 */
[----:B--2---:R-:W-:Y:S01]  /*12a0*/  IMAD.HI.U32 R3, R20, R3, RZ ;  /* 0x0000000314037227 */ /* 0x004fe200078e00ff */
[----:B------:R-:W-:-:S04]  /*12b0*/  ISETP.NE.AND P0, PT, R2, 0x1, PT ;  /* 0x000000010200780c */ /* 0x000fc80003f05270 */
[----:B----4-:R-:W-:-:S04]  /*12c0*/  SHF.R.U32.HI R3, RZ, R6, R3 ;  /* 0x00000006ff037219 */ /* 0x010fc80000011603 */
[----:B------:R-:W-:Y:S02]  /*12d0*/  SEL R3, R20, R3, !P0 ;  /* 0x0000000314037207 */ /* 0x000fe40004000000 */
[----:B---3--:R-:W-:-:S04]  /*12e0*/  ISETP.NE.AND P1, PT, R8, 0x1, PT ;  /* 0x000000010800780c */ /* 0x008fc80003f25270 */
[----:B------:R-:W-:-:S05]  /*12f0*/  SEL R4, R21, R4, !P1 ;  /* 0x0000000415047207 */ /* 0x000fca0004800000 */
[----:B------:R-:W-:Y:S02]  /*1300*/  IMAD.IADD R5, R3, 0x1, -R4 ;  /* 0x0000000103057824 */ /* 0x000fe400078e0a04 */
[----:B------:R-:W-:Y:S02]  /*1310*/  IMAD.IADD R3, R4, 0x1, -R3 ;  /* 0x0000000104037824 */ /* 0x000fe400078e0a03 */
[----:B------:R-:W-:Y:S02]  /*1320*/  IMAD R21, R5, R8, R21 ;  /* 0x0000000805157224 */ /* 0x000fe400078e0215 */
[----:B------:R-:W-:-:S07]  /*1330*/  IMAD R20, R3, R2, R20 ;  /* 0x0000000203147224 */ /* 0x000fce00078e0214 */
.L_x_16:
[----:B------:R-:W-:Y:S01]  /*1340*/  BAR.SYNC.DEFER_BLOCKING 0x0 ;  /* 0x0000000000007b1d */ /* 0x000fe20000010000 */
[----:B------:R-:W-:Y:S01]  /*1350*/  UISETP.NE.AND UP1, UPT, UR8, 0x2, UPT ;  /* 0x000000020800788c */ /* 0x000fe2000bf25270 */
[----:B------:R-:W-:Y:S02]  /*1360*/  ISETP.NE.OR P5, PT, R0, 0x2, !P5 ;  /* 0x000000020000780c */ /* 0x000fe40006fa5670 */
[----:B------:R-:W-:-:S06]  /*1370*/  LOP3.LUT R2, R81, 0x1f, RZ, 0xc0, !PT ;  /* 0x0000001f51027812 */ /* 0x000fcc00078ec0ff */
[----:B------:R-:W-:Y:S05]  /*1380*/  BRA.U UP1, `(.L_x_17) ;  /* 0x0000001101947547 */ /* 0x000fea000b800000 */
[----:B------:R-:W1:Y:S01]  /*1390*/  LDCU UR13, c[0x0][0x38c] ;  /* 0x00007180ff0d77ac */ /* 0x000e620008000800 */
[----:B------:R-:W2:Y:S01]  /*13a0*/  LDC R9, c[0x0][0x370] ;  /* 0x0000dc00ff097b82 */ /* 0x000ea20000000800 */
[----:B------:R-:W-:Y:S01]  /*13b0*/  PLOP3.LUT P1, PT, PT, PT, UP2, 0x80, 0x8 ;  /* 0x000000000008781c */ /* 0x000fe20003f2f028 */
[----:B------:R-:W-:Y:S01]  /*13c0*/  HFMA2 R12, -RZ, RZ, 0, 0 ;  /* 0x00000000ff0c7431 */ /* 0x000fe200000001ff */
[----:B------:R-:W-:Y:S01]  /*13d0*/  ISETP.EQ.OR P4, PT, R2, RZ, P5 ;  /* 0x000000ff0200720c */ /* 0x000fe20002f82670 */
[----:B------:R-:W-:Y:S01]  /*13e0*/  IMAD.MOV.U32 R15, RZ, RZ, 0x1 ;  /* 0x00000001ff0f7424 */ /* 0x000fe200078e00ff */
[----:B------:R-:W-:Y:S01]  /*13f0*/  PLOP3.LUT P1, PT, P1, PT, PT, 0x8, 0x80 ;  /* 0x000000000080781c */ /* 0x000fe20000f2e170 */
[----:B------:R-:W-:Y:S01]  /*1400*/  IMAD.MOV.U32 R14, RZ, RZ, RZ ;  /* 0x000000ffff0e7224 */ /* 0x000fe200078e00ff */
[----:B------:R-:W-:Y:S01]  /*1410*/  MOV R8, 0x1 ;  /* 0x0000000100087802 */ /* 0x000fe20000000f00 */
[----:B------:R-:W4:Y:S01]  /*1420*/  LDC R0, c[0x0][0x374] ;  /* 0x0000dd00ff007b82 */ /* 0x000f220000000800 */
[----:B------:R-:W-:Y:S01]  /*1430*/  IMAD.MOV.U32 R10, RZ, RZ, RZ ;  /* 0x000000ffff0a7224 */ /* 0x000fe200078e00ff */
[----:B------:R-:W2:Y:S01]  /*1440*/  LDCU.64 UR22, c[0x0][0x348] ;  /* 0x00006900ff1677ac */ /* 0x000ea20008000a00 */
[----:B------:R-:W-:Y:S01]  /*1450*/  UMOV UR6, URZ ;  /* 0x000000ff00067c82 */ /* 0x000fe20008000000 */
[----:B-1----:R-:W-:-:S04]  /*1460*/  UIADD3 UR5, UPT, UPT, UR13, 0x3f, URZ ;  /* 0x0000003f0d057890 */ /* 0x002fc8000fffe0ff */
[----:B------:R-:W-:-:S04]  /*1470*/  USHF.R.S32.HI UR4, URZ, 0x1f, UR5 ;  /* 0x0000001fff047899 */ /* 0x000fc80008011405 */
[----:B------:R-:W-:-:S04]  /*1480*/  ULEA.HI UR4, UR4, UR5, URZ, 0x6 ;  /* 0x0000000504047291 */ /* 0x000fc8000f8f30ff */
[----:B------:R-:W-:Y:S02]  /*1490*/  USHF.R.S32.HI UR15, URZ, 0x6, UR4 ;  /* 0x00000006ff0f7899 */ /* 0x000fe40008011404 */
[----:B------:R-:W-:Y:S02]  /*14a0*/  UIADD3 UR4, UPT, UPT, UR13, -0x1, URZ ;  /* 0xffffffff0d047890 */ /* 0x000fe4000fffe0ff */
[----:B------:R-:W-:Y:S02]  /*14b0*/  UISETP.LT.U32.AND UP0, UPT, UR15, 0x3, UPT ;  /* 0x000000030f00788c */ /* 0x000fe4000bf01070 */
[----:B------:R-:W-:Y:S02]  /*14c0*/  UISETP.GE.U32.AND UP1, UPT, UR4, -0x7f, UPT ;  /* 0xffffff810400788c */ /* 0x000fe4000bf26070 */
[----:B------:R-:W-:Y:S02]  /*14d0*/  USEL UR14, UR15, 0x3, UP0 ;  /* 0x000000030f0e7887 */ /* 0x000fe40008000000 */
[----:B------:R-:W-:-:S02]  /*14e0*/  UIADD3 UR13, UPT, UPT, UR13, 0x7e, URZ ;  /* 0x0000007e0d0d7890 */ /* 0x000fc4000fffe0ff */
[----:B------:R-:W-:Y:S02]  /*14f0*/  UIADD3 UR5, UPT, UPT, UR14, -0x1, URZ ;  /* 0xffffffff0e057890 */ /* 0x000fe4000fffe0ff */
[----:B------:R-:W-:-:S03]  /*1500*/  UIADD3 UR7, UPT, UPT, UR15, -UR14, URZ ;  /* 0x8000000e0f077290 */ /* 0x000fc6000fffe0ff */
[----:B------:R-:W-:-:S04]  /*1510*/  @UP1 UIADD3 UR5, UPT, UPT, UR14, URZ, URZ ;  /* 0x000000ff0e051290 */ /* 0x000fc8000fffe0ff */
[----:B--2---:R-:W-:-:S12]  /*1520*/  UIADD3 UR5, UPT, UPT, UR5, 0x1, URZ ;  /* 0x0000000105057890 */ /* 0x004fd8000fffe0ff */
.L_x_35:
[----:B------:R-:W-:Y:S01]  /*1530*/  UISETP.NE.AND UP0, UPT, UR37, URZ, UPT ;  /* 0x000000ff2500728c */ /* 0x000fe2000bf05270 */
[----:B------:R-:W1:Y:S08]  /*1540*/  S2UR UR37, SR_CgaCtaId ;  /* 0x00000000002579c3 */ /* 0x000e700000008800 */
[----:B------:R-:W-:Y:S05]  /*1550*/  BRA.U UP0, `(.L_x_18) ;  /* 0x0000000100347547 */ /* 0x000fea000b800000 */
[----:B------:R-:W2:Y:S01]  /*1560*/  S2R R2, SR_CgaCtaId ;  /* 0x0000000000027919 */ /* 0x000ea20000008800 */
[----:B------:R-:W-:-:S04]  /*1570*/  MOV R3, 0x400 ;  /* 0x0000040000037802 */ /* 0x000fc80000000f00 */
[----:B--2---:R-:W-:Y:S02]  /*1580*/  LEA R3, R2, R3, 0x18 ;  /* 0x0000000302037211 */ /* 0x004fe400078ec0ff */
[----:B------:R-:W-:-:S03]  /*1590*/  SHF.L.U32 R2, R8, 0x1f, RZ ;  /* 0x0000001f08027819 */ /* 0x000fc600000006ff */
[----:B------:R-:W-:-:S04]  /*15a0*/  IMAD R3, R10, 0x8, R3 ;  /* 0x000000080a037824 */ /* 0x000fc800078e0203 */
[----:B------:R-:W2:Y:S02]  /*15b0*/  SYNCS.PHASECHK.TRANS64.TRYWAIT P0, [R3+URZ+0xf0], R2 ;  /* 0x0000f002030075a7 */ /* 0x000ea400080011ff */
[----:B--2---:R-:W-:Y:S05]  /*15c0*/  @!P0 BRA `(.L_x_19) ;  /* 0x0000006c00648947 */ /* 0x004fea0003800000 */
.L_x_130:
[----:B------:R-:W-:Y:S01]  /*15d0*/  VIADD R10, R10, 0x1 ;  /* 0x000000010a0a7836 */ /* 0x000fe20000000000 */
[----:B------:R2:W-:Y:S04]  /*15e0*/  SYNCS.ARRIVE.TRANS64.A1T0 RZ, [R3+URZ+0xe0], RZ ;  /* 0x0000e0ff03ff79a7 */ /* 0x0005e800081000ff */
[----:B------:R-:W-:-:S04]  /*15f0*/  ISETP.NE.AND P0, PT, R10, 0x2, PT ;  /* 0x000000020a00780c */ /* 0x000fc80003f05270 */
[----:B------:R-:W-:Y:S02]  /*1600*/  SEL R10, R10, RZ, P0 ;  /* 0x000000ff0a0a7207 */ /* 0x000fe40000000000 */
[----:B--2---:R-:W-:-:S04]  /*1610*/  SEL R3, RZ, 0x1, P0 ;  /* 0x00000001ff037807 */ /* 0x004fc80000000000 */
[----:B------:R-:W-:-:S07]  /*1620*/  LOP3.LUT R8, R8, R3, RZ, 0x3c, !PT ;  /* 0x0000000308087212 */ /* 0x000fce00078e3cff */
.L_x_18:
[----:B------:R-:W-:Y:S01]  /*1630*/  UMOV UR4, 0x400 ;  /* 0x0000040000047882 */ /* 0x000fe20000000000 */
[----:B------:R-:W-:Y:S01]  /*1640*/  SHF.L.U32 R2, R15, 0x1f, RZ ;  /* 0x0000001f0f027819 */ /* 0x000fe200000006ff */
[----:B-1----:R-:W-:Y:S01]  /*1650*/  ULEA UR4, UR37, UR4, 0x18 ;  /* 0x0000000425047291 */ /* 0x002fe2000f8ec0ff */
[----:B------:R-:W-:Y:S01]  /*1660*/  R2UR UR35, R21 ;  /* 0x00000000152372ca */ /* 0x000fe200000e0000 */
[----:B------:R-:W-:Y:S01]  /*1670*/  UISETP.GE.U32.AND UP0, UPT, UR13, 0x7f, UPT ;  /* 0x0000007f0d00788c */ /* 0x000fe2000bf06070 */
[----:B------:R-:W-:Y:S01]  /*1680*/  R2UR UR19, R20 ;  /* 0x00000000141372ca */ /* 0x000fe200000e0000 */
[----:B------:R-:W-:Y:S01]  /*1690*/  ULEA UR8, UR6, UR4, 0x3 ;  /* 0x0000000406087291 */ /* 0x000fe2000f8e18ff */
[----:B------:R-:W-:-:S08]  /*16a0*/  UMOV UR29, URZ ;  /* 0x000000ff001d7c82 */ /* 0x000fd00008000000 */
[----:B------:R1:W2:Y:S01]  /*16b0*/  SYNCS.PHASECHK.TRANS64.TRYWAIT P0, [UR8+0x18], R2 ;  /* 0x00001802ff0075a7 */ /* 0x0002a20008001108 */
[----:B------:R-:W-:Y:S02]  /*16c0*/  USHF.L.U32 UR35, UR35, 0x7, URZ ;  /* 0x0000000723237899 */ /* 0x000fe400080006ff */
[----:B------:R-:W-:Y:S01]  /*16d0*/  USHF.L.U32 UR19, UR19, 0x6, URZ ;  /* 0x0000000613137899 */ /* 0x000fe200080006ff */
[----:B------:R-:W-:Y:S11]  /*16e0*/  BRA.U !UP0, `(.L_x_20) ;  /* 0x0000000108d87547 */ /* 0x000ff6000b800000 */
[----:B------:R-:W-:Y:S01]  /*16f0*/  UMOV UR21, URZ ;  /* 0x000000ff00157c82 */ /* 0x000fe20008000000 */
[----:B------:R-:W-:-:S05]  /*1700*/  UMOV UR42, UR6 ;  /* 0x00000006002a7c82 */ /* 0x000fca0008000000 */
.L_x_25:
[----:B-1----:R-:W-:Y:S01]  /*1710*/  ULEA UR33, UR42, UR4, 0x3 ;  /* 0x000000042a217291 */ /* 0x002fe2000f8e18ff */
[----:B--2---:R-:W-:Y:S01]  /*1720*/  @!P5 MOV R3, 0xc000 ;  /* 0x0000c0000003d802 */ /* 0x004fe20000000f00 */
[----:B--2---:R-:W-:Y:S10]  /*1730*/  @P0 BRA `(.L_x_21) ;  /* 0x00000000000c0947 */ /* 0x004ff40003800000 */
[----:B------:R-:W-:-:S04]  /*1740*/  SHF.L.U32 R5, R15, 0x1f, RZ ;  /* 0x0000001f0f057819 */ /* 0x000fc800000006ff */
[----:B------:R-:W2:Y:S02]  /*1750*/  SYNCS.PHASECHK.TRANS64.TRYWAIT P0, [UR33+0x18], R5 ;  /* 0x00001805ff0075a7 */ /* 0x000ea40008001121 */
[----:B--2---:R-:W-:Y:S05]  /*1760*/  @!P0 BRA `(.L_x_22) ;  /* 0x0000006c00108947 */ /* 0x004fea0003800000 */
.L_x_21:
[----:B------:R2:W-:Y:S01]  /*1770*/  @!P5 SYNCS.ARRIVE.TRANS64 RZ, [UR33], R3 ;  /* 0x00000003ffffd9a7 */ /* 0x0005e20008000021 */
[----:B------:R-:W-:Y:S04]  /*1780*/  BSSY.RECONVERGENT B0, `(.L_x_23) ;  /* 0x0000003000007945 */ /* 0x000fe80003800200 */
[----:B------:R-:W-:Y:S05]  /*1790*/  @P4 BRA `(.L_x_24) ;  /* 0x0000000000044947 */ /* 0x000fea0003800000 */
[----:B------:R-:W-:Y:S05]  /*17a0*/  BPT.TRAP 0x1 ;  /* 0x000000040000795c */ /* 0x000fea0000300000 */
.L_x_24:
[----:B------:R-:W-:Y:S05]  /*17b0*/  BSYNC.RECONVERGENT B0 ;  /* 0x0000000000007941 */ /* 0x000fea0003800200 */
.L_x_23:
[----:B------:R-:W-:Y:S02]  /*17c0*/  UIADD3 UR6, UPT, UPT, UR42, 0x1, URZ ;  /* 0x000000012a067890 */ /* 0x000fe4000fffe0ff */
[----:B------:R-:W-:Y:S02]  /*17d0*/  ULEA UR24, UR42, UR4, 0xf ;  /* 0x000000042a187291 */ /* 0x000fe4000f8e78ff */
[----:B------:R-:W-:Y:S02]  /*17e0*/  UISETP.NE.AND UP0, UPT, UR6, 0x3, UPT ;  /* 0x000000030600788c */ /* 0x000fe4000bf05270 */
[----:B------:R-:W-:Y:S02]  /*17f0*/  UIADD3 UR40, UP1, UPT, UR22, 0x80, URZ ;  /* 0x0000008016287890 */ /* 0x000fe4000ff3e0ff */
[----:B------:R-:W-:Y:S02]  /*1800*/  USEL UR9, URZ, 0x1, UP0 ;  /* 0x00000001ff097887 */ /* 0x000fe40008000000 */
[----:B------:R-:W-:-:S02]  /*1810*/  USEL UR6, UR6, URZ, UP0 ;  /* 0x000000ff06067287 */ /* 0x000fc40008000000 */
[----:B------:R-:W-:Y:S02]  /*1820*/  USHF.L.U32 UR34, UR21, 0x6, URZ ;  /* 0x0000000615227899 */ /* 0x000fe400080006ff */
[----:B------:R-:W-:Y:S01]  /*1830*/  ULEA UR8, UR6, UR4, 0x3 ;  /* 0x0000000406087291 */ /* 0x000fe2000f8e18ff */
[----:B------:R-:W-:Y:S01]  /*1840*/  LOP3.LUT R15, R15, UR9, RZ, 0x3c, !PT ;  /* 0x000000090f0f7c12 */ /* 0x000fe2000f8e3cff */
[----:B------:R-:W-:Y:S02]  /*1850*/  UIADD3 UR38, UP0, UPT, UR22, 0x180, URZ ;  /* 0x0000018016267890 */ /* 0x000fe4000ff1e0ff */
[----:B------:R-:W-:Y:S01]  /*1860*/  UIADD3.X UR41, UPT, UPT, URZ, UR23, URZ, UP1, !UPT ;  /* 0x00000017ff297290 */ /* 0x000fe20008ffe4ff */
[----:B-1----:R-:W-:Y:S01]  /*1870*/  SHF.L.U32 R2, R15, 0x1f, RZ ;  /* 0x0000001f0f027819 */ /* 0x002fe200000006ff */
[----:B------:R-:W-:Y:S02]  /*1880*/  UIADD3 UR32, UPT, UPT, UR24, 0x8400, URZ ;  /* 0x0000840018207890 */ /* 0x000fe4000fffe0ff */
[----:B------:R-:W-:Y:S01]  /*1890*/  UIADD3 UR26, UPT, UPT, UR34, 0x20, URZ ;  /* 0x00000020221a7890 */ /* 0x000fe2000fffe0ff */
[----:B------:R1:W1:Y:S01]  /*18a0*/  SYNCS.PHASECHK.TRANS64.TRYWAIT P0, [UR8+0x18], R2 ;  /* 0x00001802ff0075a7 */ /* 0x0002620008001108 */
[----:B------:R-:W-:-:S02]  /*18b0*/  ULEA UR8, UR42, UR4, 0xe ;  /* 0x000000042a087291 */ /* 0x000fc4000f8e70ff */
[----:B------:R-:W-:Y:S02]  /*18c0*/  UIADD3 UR24, UPT, UPT, UR24, 0xc400, URZ ;  /* 0x0000c40018187890 */ /* 0x000fe4000fffe0ff */
[----:B------:R-:W-:Y:S02]  /*18d0*/  UIADD3.X UR39, UPT, UPT, URZ, UR23, URZ, UP0, !UPT ;  /* 0x00000017ff277290 */ /* 0x000fe400087fe4ff */
[----:B------:R-:W-:Y:S02]  /*18e0*/  UIADD3 UR16, UPT, UPT, UR8, 0x20400, URZ ;  /* 0x0002040008107890 */ /* 0x000fe4000fffe0ff */
[----:B------:R-:W-:Y:S01]  /*18f0*/  UIADD3 UR8, UPT, UPT, UR8, 0x22400, URZ ;  /* 0x0002240008087890 */ /* 0x000fe2000fffe0ff */
[----:B------:R-:W-:Y:S01]  /*1900*/  UMOV UR30, 0x0 ;  /* 0x00000000001e7882 */ /* 0x000fe20000000000 */
[----:B------:R-:W-:Y:S01]  /*1910*/  UMOV UR31, 0x10000000 ;  /* 0x10000000001f7882 */ /* 0x000fe20000000000 */
[----:B------:R-:W-:Y:S01]  /*1920*/  UMOV UR25, UR33 ;  /* 0x0000002100197c82 */ /* 0x000fe20008000000 */
[----:B------:R-:W-:Y:S01]  /*1930*/  UMOV UR27, UR35 ;  /* 0x00000023001b7c82 */ /* 0x000fe20008000000 */
[----:B------:R-:W-:Y:S01]  /*1940*/  UMOV UR28, UR36 ;  /* 0x00000024001c7c82 */ /* 0x000fe20008000000 */
[----:B------:R-:W-:Y:S01]  /*1950*/  UMOV UR17, UR33 ;  /* 0x0000002100117c82 */ /* 0x000fe20008000000 */
[----:B------:R-:W-:Y:S01]  /*1960*/  UMOV UR20, UR36 ;  /* 0x0000002400147c82 */ /* 0x000fe20008000000 */
[----:B------:R-:W-:Y:S01]  /*1970*/  UMOV UR18, UR34 ;  /* 0x0000002200127c82 */ /* 0x000fe20008000000 */
[----:B------:R1:W-:Y:S01]  /*1980*/  UTMALDG.3D [UR32], [UR40], desc[UR30] ;  /* 0x00001e20280075b4 */ /* 0x0003e20008011000 */
[----:B------:R-:W-:Y:S01]  /*1990*/  UMOV UR11, UR19 ;  /* 0x00000013000b7c82 */ /* 0x000fe20008000000 */
[----:B------:R-:W-:Y:S01]  /*19a0*/  UMOV UR12, UR36 ;  /* 0x00000024000c7c82 */ /* 0x000fe20008000000 */
[----:B------:R-:W-:Y:S01]  /*19b0*/  UMOV UR9, UR33 ;  /* 0x0000002100097c82 */ /* 0x000fe20008000000 */
[----:B------:R-:W-:Y:S01]  /*19c0*/  UMOV UR10, UR26 ;  /* 0x0000001a000a7c82 */ /* 0x000fe20008000000 */
[----:B------:R-:W-:Y:S01]  /*19d0*/  UIADD3 UR21, UPT, UPT, UR21, 0x1, URZ ;  /* 0x0000000115157890 */ /* 0x000fe2000fffe0ff */
[----:B------:R-:W-:Y:S01]  /*19e0*/  UMOV UR29, UR5 ;  /* 0x00000005001d7c82 */ /* 0x000fe20008000000 */
[----:B------:R1:W-:Y:S02]  /*19f0*/  UTMALDG.3D [UR24], [UR40], desc[UR30] ;  /* 0x00001e18280075b4 */ /* 0x0003e40008011000 */
[----:B------:R-:W-:Y:S01]  /*1a00*/  UISETP.NE.AND UP0, UPT, UR21, UR5, UPT ;  /* 0x000000051500728c */ /* 0x000fe2000bf05270 */
[----:B------:R-:W-:Y:S01]  /*1a10*/  UMOV UR42, UR6 ;  /* 0x00000006002a7c82 */ /* 0x000fe20008000000 */
[----:B------:R1:W-:Y:S01]  /*1a20*/  UTMALDG.3D [UR16], [UR38], desc[UR30] ;  /* 0x00001e10260075b4 */ /* 0x0003e20008011000 */
[----:B------:R1:W-:Y:S06]  /*1a30*/  UTMALDG.3D [UR8], [UR38], desc[UR30] ;  /* 0x00001e08260075b4 */ /* 0x0003ec0008011000 */
[----:B------:R-:W-:Y:S05]  /*1a40*/  BRA.U UP0, `(.L_x_25) ;  /* 0xfffffffd00307547 */ /* 0x000fea000b83ffff */
.L_x_20:
[----:B-1----:R-:W-:Y:S01]  /*1a50*/  ULEA UR8, UR6, UR4, 0x3 ;  /* 0x0000000406087291 */ /* 0x002fe2000f8e18ff */
[----:B------:R-:W-:Y:S01]  /*1a60*/  SHF.L.U32 R2, R15, 0x1f, RZ ;  /* 0x0000001f0f027819 */ /* 0x000fe200000006ff */
[----:B------:R-:W-:Y:S01]  /*1a70*/  @!P1 SYNCS.ARRIVE.TRANS64.A1T0 RZ, [UR4+0x78], RZ ;  /* 0x000078ffffff99a7 */ /* 0x000fe20008100004 */
[----:B------:R-:W-:-:S06]  /*1a80*/  UISETP.GT.AND UP0, UPT, UR15, UR14, UPT ;  /* 0x0000000e0f00728c */ /* 0x000fcc000bf04270 */
[----:B--2---:R1:W2:Y:S03]  /*1a90*/  SYNCS.PHASECHK.TRANS64.TRYWAIT P0, [UR8+0x18], R2 ;  /* 0x00001802ff0075a7 */ /* 0x0042a60008001108 */
[----:B------:R-:W-:Y:S05]  /*1aa0*/  BRA.U !UP0, `(.L_x_26) ;  /* 0x0000000108d47547 */ /* 0x000fea000b800000 */
[----:B------:R-:W-:Y:S01]  /*1ab0*/  UIADD3 UR21, UPT, UPT, UR7, UR29, URZ ;  /* 0x0000001d07157290 */ /* 0x000fe2000fffe0ff */
[----:B------:R-:W-:-:S11]  /*1ac0*/  UMOV UR42, UR6 ;  /* 0x00000006002a7c82 */ /* 0x000fd60008000000 */
.L_x_31:
[----:B-1----:R-:W-:Y:S01]  /*1ad0*/  ULEA UR33, UR42, UR4, 0x3 ;  /* 0x000000042a217291 */ /* 0x002fe2000f8e18ff */
[----:B--2---:R-:W-:Y:S01]  /*1ae0*/  @!P5 MOV R3, 0xc000 ;  /* 0x0000c0000003d802 */ /* 0x004fe20000000f00 */
[----:B--2---:R-:W-:Y:S10]  /*1af0*/  @P0 BRA `(.L_x_27) ;  /* 0x00000000000c0947 */ /* 0x004ff40003800000 */
[----:B------:R-:W-:-:S04]  /*1b00*/  SHF.L.U32 R5, R15, 0x1f, RZ ;  /* 0x0000001f0f057819 */ /* 0x000fc800000006ff */
[----:B------:R-:W2:Y:S02]  /*1b10*/  SYNCS.PHASECHK.TRANS64.TRYWAIT P0, [UR33+0x18], R5 ;  /* 0x00001805ff0075a7 */ /* 0x000ea40008001121 */
[----:B--2---:R-:W-:Y:S05]  /*1b20*/  @!P0 BRA `(.L_x_28) ;  /* 0x0000006800388947 */ /* 0x004fea0003800000 */
.L_x_27:
[----:B------:R2:W-:Y:S01]  /*1b30*/  @!P5 SYNCS.ARRIVE.TRANS64 RZ, [UR33], R3 ;  /* 0x00000003ffffd9a7 */ /* 0x0005e20008000021 */
[----:B------:R-:W-:Y:S04]  /*1b40*/  BSSY.RECONVERGENT B0, `(.L_x_29) ;  /* 0x0000003000007945 */ /* 0x000fe80003800200 */
[----:B------:R-:W-:Y:S05]  /*1b50*/  @P4 BRA `(.L_x_30) ;  /* 0x0000000000044947 */ /* 0x000fea0003800000 */
[----:B------:R-:W-:Y:S05]  /*1b60*/  BPT.TRAP 0x1 ;  /* 0x000000040000795c */ /* 0x000fea0000300000 */
.L_x_30:
[----:B------:R-:W-:Y:S05]  /*1b70*/  BSYNC.RECONVERGENT B0 ;  /* 0x0000000000007941 */ /* 0x000fea0003800200 */
.L_x_29:
        /* <DEDUP_REMOVED lines=32> */
[----:B------:R-:W-:Y:S01]  /*1d80*/  UMOV UR10, UR26 ;  /* 0x0000001a000a7c82 */ /* 0x000fe20008000000 */
[----:B------:R-:W-:Y:S01]  /*1d90*/  UIADD3 UR29, UPT, UPT, UR29, 0x1, URZ ;  /* 0x000000011d1d7890 */ /* 0x000fe2000fffe0ff */
[----:B------:R1:W-:Y:S01]  /*1da0*/  UTMALDG.3D [UR24], [UR40], desc[UR30] ;  /* 0x00001e18280075b4 */ /* 0x0003e20008011000 */
[----:B------:R-:W-:-:S02]  /*1db0*/  UMOV UR42, UR6 ;  /* 0x00000006002a7c82 */ /* 0x000fc40008000000 */
[----:B------:R-:W-:Y:S01]  /*1dc0*/  UISETP.NE.AND UP0, UPT, UR29, UR21, UPT ;  /* 0x000000151d00728c */ /* 0x000fe2000bf05270 */
[----:B------:R1:W-:Y:S01]  /*1dd0*/  UTMALDG.3D [UR16], [UR38], desc[UR30] ;  /* 0x00001e10260075b4 */ /* 0x0003e20008011000 */
[----:B------:R1:W-:Y:S07]  /*1de0*/  UTMALDG.3D [UR8], [UR38], desc[UR30] ;  /* 0x00001e08260075b4 */ /* 0x0003ee0008011000 */
[----:B------:R-:W-:Y:S05]  /*1df0*/  BRA.U UP0, `(.L_x_31) ;  /* 0xfffffffd00347547 */ /* 0x000fea000b83ffff */
.L_x_26:
[----:B-1----:R-:W-:Y:S01]  /*1e00*/  LEA R2, R14, UR4, 0x3 ;  /* 0x000000040e027c11 */ /* 0x002fe2000f8e18ff */
[----:B------:R-:W-:Y:S01]  /*1e10*/  NOP ;  /* 0x0000000000007918 */ /* 0x000fe20000000000 */
[----:B--2---:R-:W-:Y:S02]  /*1e20*/  SHF.L.U32 R3, R12, 0x1f, RZ ;  /* 0x0000001f0c037819 */ /* 0x004fe400000006ff */
[----:B------:R-:W-:Y:S02]  /*1e30*/  LEA R4, R14, UR4, 0x4 ;  /* 0x000000040e047c11 */ /* 0x000fe4000f8e20ff */
[----:B------:R-:W1:Y:S02]  /*1e40*/  SYNCS.PHASECHK.TRANS64.TRYWAIT P0, [R2+URZ+0x80], R3 ;  /* 0x00008003020075a7 */ /* 0x000e6400080011ff */
[----:B-1----:R-:W-:Y:S05]  /*1e50*/  @!P0 BRA `(.L_x_32) ;  /* 0x0000006400848947 */ /* 0x002fea0003800000 */
.L_x_133:
[----:B------:R-:W2:Y:S01]  /*1e60*/  LDS.128 R4, [R4+0x110] ;  /* 0x0001100004047984 */ /* 0x000ea20000000c00 */
[----:B---3--:R-:W-:Y:S01]  /*1e70*/  ISETP.GE.AND P0, PT, R26, 0x1, PT ;  /* 0x000000011a00780c */ /* 0x008fe20003f06270 */
[----:B-1----:R-:W-:Y:S01]  /*1e80*/  VIADD R2, R2, 0x90 ;  /* 0x0000009002027836 */ /* 0x002fe20000000000 */
[----:B------:R-:W-:Y:S01]  /*1e90*/  @!PT LDS RZ, [RZ] ;  /* 0x00000000fffff984 */ /* 0x000fe20000000800 */
[----:B------:R-:W-:Y:S01]  /*1ea0*/  @!PT LDS RZ, [RZ] ;  /* 0x00000000fffff984 */ /* 0x000fe20000000800 */
[----:B------:R-:W-:Y:S01]  /*1eb0*/  @!PT LDS RZ, [RZ] ;  /* 0x00000000fffff984 */ /* 0x000fe20000000800 */
[----:B------:R-:W-:Y:S01]  /*1ec0*/  @!PT LDS RZ, [RZ] ;  /* 0x00000000fffff984 */ /* 0x000fe20000000800 */
[----:B------:R1:W-:Y:S06]  /*1ed0*/  MEMBAR.ALL.CTA ;  /* 0x0000000000007992 */ /* 0x0003ec0000008000 */
[----:B-1----:R-:W1:Y:S01]  /*1ee0*/  FENCE.VIEW.ASYNC.S ;  /* 0x00000000000073c6 */ /* 0x002e620000000000 */
[----:B------:R-:W-:-:S04]  /*1ef0*/  PRMT R2, RZ, 0x654, R2 ;  /* 0x00000654ff027816 */ /* 0x000fc80000000002 */
[----:B-1----:R1:W-:Y:S01]  /*1f00*/  SYNCS.ARRIVE.TRANS64.RED.A1T0 RZ, [R2+URZ], RZ ;  /* 0x000000ff02ff79a7 */ /* 0x0023e200081004ff */
[----:B--2---:R-:W-:-:S13]  /*1f10*/  LOP3.LUT P2, RZ, R6, 0x1, RZ, 0xc0, !PT ;  /* 0x0000000106ff7812 */ /* 0x004fda000784c0ff */
[----:B------:R-:W-:Y:S01]  /*1f20*/  @P2 SHF.R.U32.HI R3, RZ, 0x10, R5 ;  /* 0x00000010ff032819 */ /* 0x000fe20000011605 */
[----:B------:R-:W-:Y:S01]  /*1f30*/  VOTEU.ANY UP0, P2 ;  /* 0x0000000000ff7886 */ /* 0x000fe20001000100 */
[----:B------:R-:W-:Y:S02]  /*1f40*/  @P2 MOV R13, R4 ;  /* 0x00000004000d2202 */ /* 0x000fe40000000f00 */
[----:B------:R-:W-:Y:S02]  /*1f50*/  @P2 R2UR.BROADCAST UR8, R3 ;  /* 0x00000000030822ca */ /* 0x000fe400008e0000 */
[----:B------:R-:W-:-:S11]  /*1f60*/  @P2 LOP3.LUT R11, R5, 0xffff, RZ, 0xc0, !PT ;  /* 0x0000ffff050b2812 */ /* 0x000fd600078ec0ff */
[----:B------:R-:W-:Y:S01]  /*1f70*/  @UP0 UMOV UR36, UR8 ;  /* 0x0000000800240c82 */ /* 0x000fe20008000000 */
[----:B-1----:R-:W-:Y:S05]  /*1f80*/  @!P0 BRA `(.L_x_33) ;  /* 0x0000000000b88947 */ /* 0x002fea0003800000 */
[----:B------:R-:W4:Y:S01]  /*1f90*/  LDC.64 R4, c[0x0][0xb18] ;  /* 0x0002c600ff047b82 */ /* 0x000f220000000a00 */
[----:B------:R-:W-:-:S07]  /*1fa0*/  ISETP.NE.AND P3, PT, R26, 0x1, PT ;  /* 0x000000011a00780c */ /* 0x000fce0003f65270 */
[----:B------:R-:W1:Y:S08]  /*1fb0*/  LDC.64 R6, c[0x0][0xb10] ;  /* 0x0002c400ff067b82 */ /* 0x000e700000000a00 */
[----:B------:R-:W2:Y:S08]  /*1fc0*/  LDC R16, c[0x0][0xb20] ;  /* 0x0002c800ff107b82 */ /* 0x000eb00000000800 */
[----:B------:R-:W3:Y:S01]  /*1fd0*/  LDC R18, c[0x0][0xb0c] ;  /* 0x0002c300ff127b82 */ /* 0x000ee20000000800 */
[----:B----4-:R-:W-:Y:S01]  /*1fe0*/  IMAD.HI.U32 R17, R0, R5, RZ ;  /* 0x0000000500117227 */ /* 0x010fe200078e00ff */
[----:B------:R-:W-:-:S03]  /*1ff0*/  ISETP.NE.AND P0, PT, R4, 0x1, PT ;  /* 0x000000010400780c */ /* 0x000fc60003f05270 */
[----:B------:R-:W-:-:S03]  /*2000*/  IMAD.HI.U32 R5, R11, R5, RZ ;  /* 0x000000050b057227 */ /* 0x000fc600078e00ff */
[----:B------:R-:W4:Y:S01]  /*2010*/  LDC.64 R2, c[0x0][0xb28] ;  /* 0x0002ca00ff027b82 */ /* 0x000f220000000a00 */
[----:B-1----:R-:W-:-:S04]  /*2020*/  IMAD.HI.U32 R20, R9, R6, RZ ;  /* 0x0000000609147227 */ /* 0x002fc800078e00ff */
[----:B------:R-:W-:Y:S01]  /*2030*/  IMAD.HI.U32 R22, R13, R6, RZ ;  /* 0x000000060d167227 */ /* 0x000fe200078e00ff */
[----:B------:R-:W-:Y:S02]  /*2040*/  SHF.R.U32.HI R20, RZ, R7, R20 ;  /* 0x00000007ff147219 */ /* 0x000fe40000011614 */
[-C--:B--2---:R-:W-:Y:S02]  /*2050*/  SHF.R.U32.HI R17, RZ, R16.reuse, R17 ;  /* 0x00000010ff117219 */ /* 0x084fe40000011611 */
[----:B------:R-:W-:Y:S02]  /*2060*/  SHF.R.U32.HI R16, RZ, R16, R5 ;  /* 0x00000010ff107219 */ /* 0x000fe40000011605 */
[----:B------:R-:W-:Y:S02]  /*2070*/  SEL R17, R0, R17, !P0 ;  /* 0x0000001100117207 */ /* 0x000fe40004000000 */
[----:B------:R-:W-:Y:S02]  /*2080*/  SHF.R.U32.HI R22, RZ, R7, R22 ;  /* 0x00000007ff167219 */ /* 0x000fe40000011616 */
[----:B---3--:R-:W-:-:S02]  /*2090*/  ISETP.NE.AND P1, PT, R18, 0x1, PT ;  /* 0x000000011200780c */ /* 0x008fc40003f25270 */
[----:B------:R-:W-:Y:S02]  /*20a0*/  SEL R5, R11, R16, !P0 ;  /* 0x000000100b057207 */ /* 0x000fe40004000000 */
[----:B------:R-:W-:Y:S02]  /*20b0*/  SEL R19, R9, R20, !P1 ;  /* 0x0000001409137207 */ /* 0x000fe40004800000 */
[----:B------:R-:W-:Y:S01]  /*20c0*/  SEL R7, R13, R22, !P1 ;  /* 0x000000160d077207 */ /* 0x000fe20004800000 */
[----:B----4-:R-:W-:-:S04]  /*20d0*/  IMAD.HI.U32 R20, R17, R2, RZ ;  /* 0x0000000211147227 */ /* 0x010fc800078e00ff */
[----:B------:R-:W-:Y:S01]  /*20e0*/  IMAD.HI.U32 R6, R19, R2, RZ ;  /* 0x0000000213067227 */ /* 0x000fe200078e00ff */
[----:B------:R-:W-:-:S04]  /*20f0*/  @P3 SHF.R.U32.HI R17, RZ, R3, R20 ;  /* 0x00000003ff113219 */ /* 0x000fc80000011614 */
        /* <DEDUP_REMOVED lines=8> */
[----:B------:R-:W-:-:S04]  /*2180*/  @!P0 IMAD.HI.U32 R16, R7, R2, RZ ;  /* 0x0000000207108227 */ /* 0x000fc800078e00ff */
[----:B------:R-:W-:Y:S01]  /*2190*/  IMAD.MOV R2, RZ, RZ, -R6 ;  /* 0x000000ffff027224 */ /* 0x000fe200078e0a06 */
[----:B------:R-:W-:-:S03]  /*21a0*/  @!P0 SHF.R.U32.HI R16, RZ, R3, R16 ;  /* 0x00000003ff108219 */ /* 0x000fc60000011610 */
[----:B------:R-:W-:Y:S01]  /*21b0*/  IMAD R2, R26, R2, R5 ;  /* 0x000000021a027224 */ /* 0x000fe200078e0205 */
[----:B------:R-:W-:Y:S02]  /*21c0*/  @!P0 SEL R3, R7, R16, !P3 ;  /* 0x0000001007038207 */ /* 0x000fe40005800000 */
[----:B------:R-:W-:-:S03]  /*21d0*/  IADD3 R16, PT, PT, -R5, RZ, RZ ;  /* 0x000000ff05107210 */ /* 0x000fc60007ffe1ff */
[--C-:B------:R-:W-:Y:S02]  /*21e0*/  @!P0 IMAD.IADD R6, R6, 0x1, -R3.reuse ;  /* 0x0000000106068824 */ /* 0x100fe400078e0a03 */
[----:B------:R-:W-:Y:S01]  /*21f0*/  @!P0 IMAD R3, R2, R19, R3 ;  /* 0x0000001302038224 */ /* 0x000fe200078e0203 */
[----:B------:R-:W-:Y:S01]  /*2200*/  IADD3 R2, PT, PT, -R7, RZ, RZ ;  /* 0x000000ff07027210 */ /* 0x000fe20007ffe1ff */
[----:B------:R-:W-:Y:S02]  /*2210*/  @!P0 IMAD R5, R26, R6, R7 ;  /* 0x000000061a058224 */ /* 0x000fe400078e0207 */
[----:B------:R-:W-:Y:S02]  /*2220*/  IMAD R11, R4, R16, R11 ;  /* 0x00000010040b7224 */ /* 0x000fe400078e020b */
[----:B------:R-:W-:Y:S02]  /*2230*/  @!P0 IMAD.MOV.U32 R7, RZ, RZ, R3 ;  /* 0x000000ffff078224 */ /* 0x000fe400078e0003 */
[----:B------:R-:W-:-:S02]  /*2240*/  IMAD R2, R18, R2, R13 ;  /* 0x0000000212027224 */ /* 0x000fc400078e020d */
[----:B------:R-:W-:Y:S02]  /*2250*/  IMAD R11, R5, R4, R11 ;  /* 0x00000004050b7224 */ /* 0x000fe400078e020b */
[----:B------:R-:W-:Y:S02]  /*2260*/  IMAD R13, R7, R18, R2 ;  /* 0x00000012070d7224 */ /* 0x000fe400078e0202 */
.L_x_33:
[----:B------:R-:W1:Y:S02]  /*2270*/  LDCU UR8, c[0x0][0xb30] ;  /* 0x00016600ff0877ac */ /* 0x000e640008000800 */
[----:B-1----:R-:W-:-:S09]  /*2280*/  UISETP.NE.AND UP0, UPT, UR8, 0x1, UPT ;  /* 0x000000010800788c */ /* 0x002fd2000bf05270 */
[----:B------:R-:W-:Y:S05]  /*2290*/  BRA.U UP0, `(.L_x_34) ;  /* 0x0000000100407547 */ /* 0x000fea000b800000 */
[----:B------:R-:W1:Y:S08]  /*22a0*/  LDC.64 R4, c[0x0][0xb10] ;  /* 0x0002c400ff047b82 */ /* 0x000e700000000a00 */
[----:B------:R-:W2:Y:S08]  /*22b0*/  LDC.64 R2, c[0x0][0xb18] ;  /* 0x0002c600ff027b82 */ /* 0x000eb00000000a00 */
[----:B------:R-:W3:Y:S08]  /*22c0*/  LDC R6, c[0x0][0xb20] ;  /* 0x0002c800ff067b82 */ /* 0x000ef00000000800 */
[----:B------:R-:W4:Y:S01]  /*22d0*/  LDC R16, c[0x0][0xb0c] ;  /* 0x0002c300ff107b82 */ /* 0x000f220000000800 */
[----:B-1----:R-:W-:-:S05]  /*22e0*/  IMAD.HI.U32 R4, R13, R4, RZ ;  /* 0x000000040d047227 */ /* 0x002fca00078e00ff */
[----:B------:R-:W-:Y:S01]  /*22f0*/  SHF.R.U32.HI R4, RZ, R5, R4 ;  /* 0x00000005ff047219 */ /* 0x000fe20000011604 */
[----:B--2---:R-:W-:Y:S01]  /*2300*/  IMAD.HI.U32 R3, R11, R3, RZ ;  /* 0x000000030b037227 */ /* 0x004fe200078e00ff */
[----:B------:R-:W-:-:S04]  /*2310*/  ISETP.NE.AND P0, PT, R2, 0x1, PT ;  /* 0x000000010200780c */ /* 0x000fc80003f05270 */
[----:B---3--:R-:W-:-:S04]  /*2320*/  SHF.R.U32.HI R6, RZ, R6, R3 ;  /* 0x00000006ff067219 */ /* 0x008fc80000011603 */
[----:B------:R-:W-:Y:S02]  /*2330*/  SEL R3, R11, R6, !P0 ;  /* 0x000000060b037207 */ /* 0x000fe40004000000 */
[----:B----4-:R-:W-:-:S04]  /*2340*/  ISETP.NE.AND P1, PT, R16, 0x1, PT ;  /* 0x000000011000780c */ /* 0x010fc80003f25270 */
[----:B------:R-:W-:-:S05]  /*2350*/  SEL R4, R13, R4, !P1 ;  /* 0x000000040d047207 */ /* 0x000fca0004800000 */
[----:B------:R-:W-:Y:S02]  /*2360*/  IMAD.IADD R5, R3, 0x1, -R4 ;  /* 0x0000000103057824 */ /* 0x000fe400078e0a04 */
[----:B------:R-:W-:Y:S02]  /*2370*/  IMAD.IADD R3, R4, 0x1, -R3 ;  /* 0x0000000104037824 */ /* 0x000fe400078e0a03 */
[----:B------:R-:W-:Y:S02]  /*2380*/  IMAD R13, R5, R16, R13 ;  /* 0x00000010050d7224 */ /* 0x000fe400078e020d */
[----:B------:R-:W-:-:S07]  /*2390*/  IMAD R11, R3, R2, R11 ;  /* 0x00000002030b7224 */ /* 0x000fce00078e020b */
.L_x_34:
[----:B------:R-:W-:Y:S01]  /*23a0*/  VIADD R14, R14, 0x1 ;  /* 0x000000010e0e7836 */ /* 0x000fe20000000000 */
[----:B------:R-:W-:Y:S01]  /*23b0*/  PLOP3.LUT P1, PT, PT, PT, PT, 0x80, 0x8 ;  /* 0x000000000008781c */ /* 0x000fe20003f2f070 */
[----:B------:R-:W-:Y:S02]  /*23c0*/  IMAD.IADD R21, R13, 0x1, R68 ;  /* 0x000000010d157824 */ /* 0x000fe400078e0244 */
[----:B------:R-:W-:Y:S01]  /*23d0*/  IMAD.IADD R20, R11, 0x1, R66 ;  /* 0x000000010b147824 */ /* 0x000fe200078e0242 */
[----:B------:R-:W-:-:S04]  /*23e0*/  ISETP.NE.AND P0, PT, R14, 0x2, PT ;  /* 0x000000020e00780c */ /* 0x000fc80003f05270 */
[----:B------:R-:W-:Y:S02]  /*23f0*/  SEL R3, RZ, 0x1, P0 ;  /* 0x00000001ff037807 */ /* 0x000fe40000000000 */
[----:B------:R-:W-:Y:S02]  /*2400*/  SEL R14, R14, RZ, P0 ;  /* 0x000000ff0e0e7207 */ /* 0x000fe40000000000 */
[----:B------:R-:W-:Y:S01]  /*2410*/  LOP3.LUT R12, R12, R3, RZ, 0x3c, !PT ;  /* 0x000000030c0c7212 */ /* 0x000fe200078e3cff */
[----:B------:R-:W-:Y:S06]  /*2420*/  @P2 BRA `(.L_x_35) ;  /* 0xfffffff000402947 */ /* 0x000fec000383ffff */
[----:B------:R-:W-:Y:S01]  /*2430*/  UIADD3 UR4, UPT, UPT, UR4, 0x18, URZ ;  /* 0x0000001804047890 */ /* 0x000fe2000fffe0ff */
[----:B------:R-:W-:-:S03]  /*2440*/  SHF.L.U32 R3, R15, 0x1f, RZ ;  /* 0x0000001f0f037819 */ /* 0x000fc600000006ff */
[----:B------:R-:W-:-:S09]  /*2450*/  ULEA UR5, UR6, UR4, 0x3 ;  /* 0x0000000406057291 */ /* 0x000fd2000f8e18ff */
[----:B------:R-:W1:Y:S02]  /*2460*/  SYNCS.PHASECHK.TRANS64.TRYWAIT P0, [UR5], R3 ;  /* 0x00000003ff0075a7 */ /* 0x000e640008001105 */
[----:B-1----:R-:W-:Y:S05]  /*2470*/  @!P0 BRA `(.L_x_36) ;  /* 0x0000006000108947 */ /* 0x002fea0003800000 */
.L_x_135:
[----:B------:R-:W-:-:S04]  /*2480*/  UIADD3 UR6, UPT, UPT, UR6, 0x1, URZ ;  /* 0x0000000106067890 */ /* 0x000fc8000fffe0ff */
[----:B------:R-:W-:-:S04]  /*2490*/  UISETP.NE.AND UP0, UPT, UR6, 0x3, UPT ;  /* 0x000000030600788c */ /* 0x000fc8000bf05270 */
[----:B------:R-:W-:Y:S02]  /*24a0*/  USEL UR7, URZ, 0x1, UP0 ;  /* 0x00000001ff077887 */ /* 0x000fe40008000000 */
[----:B------:R-:W-:-:S04]  /*24b0*/  USEL UR6, UR6, URZ, UP0 ;  /* 0x000000ff06067287 */ /* 0x000fc80008000000 */
[----:B------:R-:W-:Y:S01]  /*24c0*/  ULEA UR5, UR6, UR4, 0x3 ;  /* 0x0000000406057291 */ /* 0x000fe2000f8e18ff */
[----:B------:R-:W-:-:S04]  /*24d0*/  LOP3.LUT R15, R15, UR7, RZ, 0x3c, !PT ;  /* 0x000000070f0f7c12 */ /* 0x000fc8000f8e3cff */
[----:B-1----:R-:W-:-:S04]  /*24e0*/  SHF.L.U32 R3, R15, 0x1f, RZ ;  /* 0x0000001f0f037819 */ /* 0x002fc800000006ff */
[----:B------:R-:W1:Y:S02]  /*24f0*/  SYNCS.PHASECHK.TRANS64.TRYWAIT P0, [UR5], R3 ;  /* 0x00000003ff0075a7 */ /* 0x000e640008001105 */
[----:B-1----:R-:W-:Y:S05]  /*2500*/  @!P0 BRA `(.L_x_37) ;  /* 0x0000006000048947 */ /* 0x002fea0003800000 */
.L_x_137:
[----:B------:R-:W-:-:S04]  /*2510*/  UIADD3 UR6, UPT, UPT, UR6, 0x1, URZ ;  /* 0x0000000106067890 */ /* 0x000fc8000fffe0ff */
[----:B------:R-:W-:-:S04]  /*2520*/  UISETP.NE.AND UP0, UPT, UR6, 0x3, UPT ;  /* 0x000000030600788c */ /* 0x000fc8000bf05270 */
[----:B------:R-:W-:Y:S02]  /*2530*/  USEL UR5, URZ, 0x1, UP0 ;  /* 0x00000001ff057887 */ /* 0x000fe40008000000 */
[----:B------:R-:W-:-:S04]  /*2540*/  USEL UR6, UR6, URZ, UP0 ;  /* 0x000000ff06067287 */ /* 0x000fc80008000000 */
[----:B------:R-:W-:Y:S01]  /*2550*/  ULEA UR6, UR6, UR4, 0x3 ;  /* 0x0000000406067291 */ /* 0x000fe2000f8e18ff */
[----:B-1----:R-:W-:-:S04]  /*2560*/  LOP3.LUT R3, R15, UR5, RZ, 0x3c, !PT ;  /* 0x000000050f037c12 */ /* 0x002fc8000f8e3cff */
[----:B------:R-:W-:Y:S01]  /*2570*/  SHF.L.U32 R3, R3, 0x1f, RZ ;  /* 0x0000001f03037819 */ /* 0x000fe200000006ff */
[----:B----4-:R-:W-:-:S07]  /*2580*/  IMAD.U32 R0, RZ, RZ, UR6 ;  /* 0x00000006ff007e24 */ /* 0x010fce000f8e00ff */
.L_x_38:
[----:B-1----:R1:W2:Y:S02]  /*2590*/  SYNCS.PHASECHK.TRANS64.TRYWAIT P0, [R0+URZ], R3 ;  /* 0x00000003000075a7 */ /* 0x0022a400080011ff */
[----:B--2---:R-:W-:Y:S05]  /*25a0*/  @!P0 NANOSLEEP.SYNCS 0x989680 ;  /* 0x009896800000895d */ /* 0x004fea0003900000 */
[----:B------:R-:W2:Y:S02]  /*25b0*/  @!P0 SYNCS.PHASECHK.TRANS64 P0, [R0+URZ], R3 ;  /* 0x00000003000085a7 */ /* 0x000ea400080010ff */
[----:B--2---:R-:W-:Y:S05]  /*25c0*/  @P0 EXIT ;  /* 0x000000000000094d */ /* 0x004fea0003800000 */
[----:B------:R-:W-:Y:S05]  /*25d0*/  BRA `(.L_x_38) ;  /* 0xfffffffc00ec7947 */ /* 0x000fea000383ffff */
.L_x_17:
[----:B------:R-:W-:-:S04]  /*25e0*/  UISETP.NE.AND UP1, UPT, UR37, URZ, UPT ;  /* 0x000000ff2500728c */ /* 0x000fc8000bf25270 */
[----:B------:R-:W-:-:S09]  /*25f0*/  UISETP.NE.OR UP1, UPT, UR8, 0x1, UP1 ;  /* 0x000000010800788c */ /* 0x000fd20008f25670 */
[----:B------:R-:W-:Y:S05]  /*2600*/  BRA.U UP1, `(.L_x_39) ;  /* 0x0000000501487547 */ /* 0x000fea000b800000 */
[----:B------:R-:W-:Y:S01]  /*2610*/  ISETP.NE.AND P2, PT, R2, RZ, PT ;  /* 0x000000ff0200720c */ /* 0x000fe20003f45270 */
[----:B------:R-:W-:Y:S01]  /*2620*/  IMAD.MOV.U32 R12, RZ, RZ, 0x1 ;  /* 0x00000001ff0c7424 */ /* 0x000fe200078e00ff */
[----:B------:R-:W-:Y:S02]  /*2630*/  CS2R R10, SRZ ;  /* 0x00000000000a7805 */ /* 0x000fe4000001ff00 */
[----:B------:R-:W-:Y:S01]  /*2640*/  CS2R R8, SRZ ;  /* 0x0000000000087805 */ /* 0x000fe2000001ff00 */
[----:B------:R-:W-:Y:S01]  /*2650*/  UMOV UR4, 0x400 ;  /* 0x0000040000047882 */ /* 0x000fe20000000000 */
[----:B------:R-:W-:Y:S01]  /*2660*/  UMOV UR6, URZ ;  /* 0x000000ff00067c82 */ /* 0x000fe20008000000 */
[----:B------:R-:W-:-:S12]  /*2670*/  ULEA UR37, UR37, UR4, 0x18 ;  /* 0x0000000425257291 */ /* 0x000fd8000f8ec0ff */
.L_x_43:
[----:B------:R-:W-:Y:S02]  /*2680*/  LEA R0, R8, UR37, 0x3 ;  /* 0x0000002508007c11 */ /* 0x000fe4000f8e18ff */
[----:B------:R-:W-:-:S03]  /*2690*/  SHF.L.U32 R5, R9, 0x1f, RZ ;  /* 0x0000001f09057819 */ /* 0x000fc600000006ff */
[----:B------:R-:W-:Y:S01]  /*26a0*/  VIADD R4, R0, 0xf0 ;  /* 0x000000f000047836 */ /* 0x000fe20000000000 */
[----:B------:R-:W1:Y:S02]  /*26b0*/  SYNCS.PHASECHK.TRANS64.TRYWAIT P0, [R0+URZ+0xe0], R5 ;  /* 0x0000e005000075a7 */ /* 0x000e6400080011ff */
[----:B-1----:R-:W-:Y:S05]  /*26c0*/  @!P0 BRA `(.L_x_40) ;  /* 0x0000005c00ac8947 */ /* 0x002fea0003800000 */
.L_x_138:
[----:B------:R-:W-:Y:S01]  /*26d0*/  ULEA UR5, UR6, UR37, 0x3 ;  /* 0x0000002506057291 */ /* 0x000fe2000f8e18ff */
[----:B------:R-:W-:Y:S02]  /*26e0*/  PRMT R4, RZ, 0x654, R4 ;  /* 0x00000654ff047816 */ /* 0x000fe40000000004 */
[----:B-1----:R-:W-:Y:S01]  /*26f0*/  SHF.L.U32 R5, R12, 0x1f, RZ ;  /* 0x0000001f0c057819 */ /* 0x002fe200000006ff */
[----:B------:R-:W-:Y:S01]  /*2700*/  UIADD3 UR4, UPT, UPT, UR5, 0x80, URZ ;  /* 0x0000008005047890 */ /* 0x000fe2000fffe0ff */
[----:B------:R1:W-:Y:S05]  /*2710*/  SYNCS.ARRIVE.TRANS64.RED.A1T0 RZ, [R4+URZ], RZ ;  /* 0x000000ff04ff79a7 */ /* 0x0003ea00081004ff */
[----:B------:R-:W-:Y:S01]  /*2720*/  IMAD.U32 R7, RZ, RZ, UR4 ;  /* 0x00000004ff077e24 */ /* 0x000fe2000f8e00ff */
[----:B------:R-:W2:Y:S04]  /*2730*/  SYNCS.PHASECHK.TRANS64.TRYWAIT P0, [UR5+0x90], R5 ;  /* 0x00009005ff0075a7 */ /* 0x000ea80008001105 */
[----:B------:R-:W-:Y:S01]  /*2740*/  PRMT R6, R2, 0x654, R7 ;  /* 0x0000065402067816 */ /* 0x000fe20000000007 */
[----:B-1----:R-:W-:Y:S01]  /*2750*/  @!P2 IMAD.MOV.U32 R4, RZ, RZ, 0x10 ;  /* 0x00000010ff04a424 */ /* 0x002fe200078e00ff */
[----:B--2---:R-:W-:Y:S06]  /*2760*/  @!P0 BRA `(.L_x_41) ;  /* 0x0000005c00988947 */ /* 0x004fec0003800000 */
.L_x_140:
[----:B------:R-:W-:Y:S01]  /*2770*/  ULEA UR4, UR6, UR37, 0x4 ;  /* 0x0000002506047291 */ /* 0x000fe2000f8e20ff */
[----:B------:R-:W-:Y:S01]  /*2780*/  SEL R3, R6, R3, !P2 ;  /* 0x0000000306037207 */ /* 0x000fe20005000000 */
[----:B------:R-:W-:Y:S01]  /*2790*/  UIADD3 UR5, UPT, UPT, UR5, 0x80, URZ ;  /* 0x0000008005057890 */ /* 0x000fe2000fffe0ff */
[----:B-1----:R-:W-:Y:S01]  /*27a0*/  LEA R0, R11, UR37, 0x3 ;  /* 0x000000250b007c11 */ /* 0x002fe2000f8e18ff */
[----:B------:R-:W-:Y:S01]  /*27b0*/  UIADD3 UR4, UPT, UPT, UR4, 0x110, URZ ;  /* 0x0000011004047890 */ /* 0x000fe2000fffe0ff */
[----:B------:R-:W-:Y:S01]  /*27c0*/  SHF.L.U32 R5, R10, 0x1f, RZ ;  /* 0x0000001f0a057819 */ /* 0x000fe200000006ff */
[----:B------:R1:W-:Y:S01]  /*27d0*/  @!P2 SYNCS.ARRIVE.TRANS64.RED RZ, [R3+URZ], R4 ;  /* 0x0000000403ffa9a7 */ /* 0x0003e200080004ff */
[----:B------:R-:W-:Y:S01]  /*27e0*/  UIADD3 UR6, UPT, UPT, UR6, 0x1, URZ ;  /* 0x0000000106067890 */ /* 0x000fe2000fffe0ff */
[----:B------:R-:W-:-:S03]  /*27f0*/  VIADD R8, R8, 0x1 ;  /* 0x0000000108087836 */ /* 0x000fc60000000000 */
[----:B------:R-:W-:Y:S02]  /*2800*/  UISETP.NE.AND UP0, UPT, UR6, 0x2, UPT ;  /* 0x000000020600788c */ /* 0x000fe4000bf05270 */
[----:B------:R-:W-:Y:S06]  /*2810*/  UGETNEXTWORKID.BROADCAST [UR4], [UR5] ;  /* 0x00000000040073ca */ /* 0x000fec0008000100 */
[----:B------:R-:W-:Y:S01]  /*2820*/  USEL UR4, URZ, 0x1, UP0 ;  /* 0x00000001ff047887 */ /* 0x000fe20008000000 */
[----:B------:R-:W-:Y:S01]  /*2830*/  ISETP.NE.AND P0, PT, R8, 0x2, PT ;  /* 0x000000020800780c */ /* 0x000fe20003f05270 */
[----:B------:R-:W-:Y:S01]  /*2840*/  USEL UR6, UR6, URZ, UP0 ;  /* 0x000000ff06067287 */ /* 0x000fe20008000000 */
[----:B------:R-:W2:Y:S03]  /*2850*/  SYNCS.PHASECHK.TRANS64.TRYWAIT P1, [R0+URZ+0x80], R5 ;  /* 0x00008005000075a7 */ /* 0x000ea600080211ff */
[----:B------:R-:W-:Y:S01]  /*2860*/  LOP3.LUT R12, R12, UR4, RZ, 0x3c, !PT ;  /* 0x000000040c0c7c12 */ /* 0x000fe2000f8e3cff */
[----:B-12---:R-:W-:Y:S07]  /*2870*/  @!P1 BRA `(.L_x_42) ;  /* 0x0000005c006c9947 */ /* 0x006fee0003800000 */
.L_x_141:
[C---:B------:R-:W-:Y:S01]  /*2880*/  LEA R4, R11.reuse, UR37, 0x4 ;  /* 0x000000250b047c11 */ /* 0x040fe2000f8e20ff */
[----:B-1----:R-:W-:Y:S01]  /*2890*/  VIADD R0, R0, 0x90 ;  /* 0x0000009000007836 */ /* 0x002fe20000000000 */
[----:B------:R-:W-:Y:S01]  /*28a0*/  SEL R8, R8, RZ, P0 ;  /* 0x000000ff08087207 */ /* 0x000fe20000000000 */
[----:B------:R-:W-:-:S03]  /*28b0*/  VIADD R11, R11, 0x1 ;  /* 0x000000010b0b7836 */ /* 0x000fc60000000000 */
[----:B------:R-:W1:Y:S01]  /*28c0*/  LDS.128 R4, [R4+0x110] ;  /* 0x0001100004047984 */ /* 0x000e620000000c00 */
[----:B------:R-:W-:Y:S02]  /*28d0*/  PRMT R0, RZ, 0x654, R0 ;  /* 0x00000654ff007816 */ /* 0x000fe40000000000 */
[C---:B------:R-:W-:Y:S01]  /*28e0*/  ISETP.NE.AND P1, PT, R11.reuse, 0x2, PT ;  /* 0x000000020b00780c */ /* 0x040fe20003f25270 */
[----:B------:R-:W-:Y:S01]  /*28f0*/  @!PT LDS RZ, [RZ] ;  /* 0x00000000fffff984 */ /* 0x000fe20000000800 */
[----:B------:R-:W-:Y:S01]  /*2900*/  @!PT LDS RZ, [RZ] ;  /* 0x00000000fffff984 */ /* 0x000fe20000000800 */
[----:B------:R-:W-:Y:S01]  /*2910*/  @!PT LDS RZ, [RZ] ;  /* 0x00000000fffff984 */ /* 0x000fe20000000800 */
[----:B------:R-:W-:Y:S01]  /*2920*/  @!PT LDS RZ, [RZ] ;  /* 0x00000000fffff984 */ /* 0x000fe20000000800 */
[----:B------:R2:W-:Y:S06]  /*2930*/  MEMBAR.ALL.CTA ;  /* 0x0000000000007992 */ /* 0x0005ec0000008000 */
[----:B--2---:R-:W2:Y:S01]  /*2940*/  FENCE.VIEW.ASYNC.S ;  /* 0x00000000000073c6 */ /* 0x004ea20000000000 */
[----:B------:R-:W-:Y:S01]  /*2950*/  SEL R11, R11, RZ, P1 ;  /* 0x000000ff0b0b7207 */ /* 0x000fe20000800000 */
[----:B--2---:R2:W-:Y:S01]  /*2960*/  SYNCS.ARRIVE.TRANS64.RED.A1T0 RZ, [R0+URZ], RZ ;  /* 0x000000ff00ff79a7 */ /* 0x0045e200081004ff */
[----:B-1----:R-:W-:-:S02]  /*2970*/  LOP3.LUT P3, RZ, R6, 0x1, RZ, 0xc0, !PT ;  /* 0x0000000106ff7812 */ /* 0x002fc4000786c0ff */
[----:B------:R-:W-:-:S04]  /*2980*/  SEL R5, RZ, 0x1, P1 ;  /* 0x00000001ff057807 */ /* 0x000fc80000800000 */
[----:B------:R-:W-:Y:S02]  /*2990*/  LOP3.LUT R10, R10, R5, RZ, 0x3c, !PT ;  /* 0x000000050a0a7212 */ /* 0x000fe400078e3cff */
[----:B--2---:R-:W-:-:S04]  /*29a0*/  SEL R0, RZ, 0x1, P0 ;  /* 0x00000001ff007807 */ /* 0x004fc80000000000 */
[----:B------:R-:W-:Y:S01]  /*29b0*/  LOP3.LUT R9, R9, R0, RZ, 0x3c, !PT ;  /* 0x0000000009097212 */ /* 0x000fe200078e3cff */
[----:B------:R-:W-:Y:S06]  /*29c0*/  @P3 BRA `(.L_x_43) ;  /* 0xfffffffc002c3947 */ /* 0x000fec000383ffff */
[----:B------:R-:W-:Y:S01]  /*29d0*/  ULEA UR5, UR6, UR37, 0x3 ;  /* 0x0000002506057291 */ /* 0x000fe2000f8e18ff */
[----:B------:R-:W-:-:S08]  /*29e0*/  SHF.L.U32 R3, R12, 0x1f, RZ ;  /* 0x0000001f0c037819 */ /* 0x000fd000000006ff */
[----:B------:R-:W1:Y:S02]  /*29f0*/  SYNCS.PHASECHK.TRANS64 P0, [UR5+0x90], R3 ;  /* 0x00009003ff0075a7 */ /* 0x000e640008001005 */
[----:B-1----:R-:W-:Y:S05]  /*2a00*/  @P0 BRA `(.L_x_44) ;  /* 0x0000000000080947 */ /* 0x002fea0003800000 */
[----:B------:R-:W1:Y:S02]  /*2a10*/  SYNCS.PHASECHK.TRANS64.TRYWAIT P0, [UR5+0x90], R3 ;  /* 0x00009003ff0075a7 */ /* 0x000e640008001105 */
[----:B-1----:R-:W-:Y:S05]  /*2a20*/  @!P0 BRA `(.L_x_45) ;  /* 0x0000005c00148947 */ /* 0x002fea0003800000 */
.L_x_44:
[----:B------:R-:W-:-:S04]  /*2a30*/  UIADD3 UR4, UPT, UPT, UR6, 0x1, URZ ;  /* 0x0000000106047890 */ /* 0x000fc8000fffe0ff */
[----:B------:R-:W-:-:S04]  /*2a40*/  UISETP.NE.AND UP0, UPT, UR4, 0x2, UPT ;  /* 0x000000020400788c */ /* 0x000fc8000bf05270 */
[----:B------:R-:W-:Y:S02]  /*2a50*/  USEL UR7, URZ, 0x1, UP0 ;  /* 0x00000001ff077887 */ /* 0x000fe40008000000 */
[----:B------:R-:W-:-:S04]  /*2a60*/  USEL UR4, UR4, URZ, UP0 ;  /* 0x000000ff04047287 */ /* 0x000fc80008000000 */
[----:B------:R-:W-:Y:S01]  /*2a70*/  ULEA UR4, UR4, UR37, 0x3 ;  /* 0x0000002504047291 */ /* 0x000fe2000f8e18ff */
[----:B-1----:R-:W-:-:S04]  /*2a80*/  LOP3.LUT R3, R12, UR7, RZ, 0x3c, !PT ;  /* 0x000000070c037c12 */ /* 0x002fc8000f8e3cff */
[----:B------:R-:W-:-:S04]  /*2a90*/  SHF.L.U32 R0, R3, 0x1f, RZ ;  /* 0x0000001f03007819 */ /* 0x000fc800000006ff */
[----:B------:R-:W1:Y:S02]  /*2aa0*/  SYNCS.PHASECHK.TRANS64 P0, [UR4+0x90], R0 ;  /* 0x00009000ff0075a7 */ /* 0x000e640008001004 */
[----:B-1----:R-:W-:Y:S05]  /*2ab0*/  @P0 EXIT ;  /* 0x000000000000094d */ /* 0x002fea0003800000 */
[----:B------:R-:W-:Y:S02]  /*2ac0*/  SHF.L.U32 R3, R3, 0x1f, RZ ;  /* 0x0000001f03037819 */ /* 0x000fe400000006ff */
[----:B------:R-:W-:-:S07]  /*2ad0*/  MOV R0, UR4 ;  /* 0x0000000400007c02 */ /* 0x000fce0008000f00 */
.L_x_46:
[----:B-1----:R1:W2:Y:S02]  /*2ae0*/  SYNCS.PHASECHK.TRANS64.TRYWAIT P0, [R0+URZ+0x90], R3 ;  /* 0x00009003000075a7 */ /* 0x0022a400080011ff */
[----:B--2---:R-:W-:Y:S05]  /*2af0*/  @!P0 NANOSLEEP.SYNCS 0x989680 ;  /* 0x009896800000895d */ /* 0x004fea0003900000 */
[----:B------:R-:W2:Y:S02]  /*2b00*/  @!P0 SYNCS.PHASECHK.TRANS64 P0, [R0+URZ+0x90], R3 ;  /* 0x00009003000085a7 */ /* 0x000ea400080010ff */
[----:B--2---:R-:W-:Y:S05]  /*2b10*/  @P0 EXIT ;  /* 0x000000000000094d */ /* 0x004fea0003800000 */
[----:B------:R-:W-:Y:S05]  /*2b20*/  BRA `(.L_x_46) ;  /* 0xfffffffc00ec7947 */ /* 0x000fea000383ffff */
.L_x_39:
[----:B------:R-:W-:-:S09]  /*2b30*/  UISETP.NE.AND UP1, UPT, UR8, URZ, UPT ;  /* 0x000000ff0800728c */ /* 0x000fd2000bf25270 */
[----:B------:R-:W-:Y:S05]  /*2b40*/  BRA.U UP1, `(.L_x_47) ;  /* 0x0000001101247547 */ /* 0x000fea000b800000 */
[----:B------:R-:W-:Y:S01]  /*2b50*/  UMOV UR4, 0x40 ;  /* 0x0000004000047882 */ /* 0x000fe20000000000 */
[----:B------:R-:W-:Y:S01]  /*2b60*/  NOP ;  /* 0x0000000000007918 */ /* 0x000fe20000000000 */
[----:B------:R-:W-:Y:S01]  /*2b70*/  ULEA UR4, UR37, UR4, 0x18 ;  /* 0x0000000425047291 */ /* 0x000fe2000f8ec0ff */
[----:B------:R-:W-:Y:S02]  /*2b80*/  UMOV UR5, 0x400 ;  /* 0x0000040000057882 */ /* 0x000fe40000000000 */
[----:B------:R-:W-:-:S06]  /*2b90*/  ULEA UR37, UR37, UR5, 0x18 ;  /* 0x0000000525257291 */ /* 0x000fcc000f8ec0ff */
[----:B------:R-:W1:Y:S02]  /*2ba0*/  LDS.U8 R0, [UR4+0x1c] ;  /* 0x00001c04ff007984 */ /* 0x000e640008000000 */
[----:B-1----:R-:W-:-:S13]  /*2bb0*/  ISETP.NE.AND P0, PT, R0, RZ, PT ;  /* 0x000000ff0000720c */ /* 0x002fda0003f05270 */
[----:B------:R-:W-:Y:S05]  /*2bc0*/  @P0 BRA `(.L_x_48) ;  /* 0x0000000000580947 */ /* 0x000fea0003800000 */
[----:B------:R-:W-:-:S13]  /*2bd0*/  ELECT P0, URZ, PT ;  /* 0x0000000000ff782f */ /* 0x000fda0003800000 */
[----:B------:R-:W-:Y:S05]  /*2be0*/  @!P0 BRA `(.L_x_49) ;  /* 0x0000000000608947 */ /* 0x000fea0003800000 */
[----:B------:R-:W-:Y:S01]  /*2bf0*/  UMOV UR5, 0x10 ;  /* 0x0000001000057882 */ /* 0x000fe20000000000 */
[----:B------:R-:W-:Y:S01]  /*2c00*/  HFMA2 R0, -RZ, RZ, 0, 5.9604644775390625e-08 ;  /* 0x00000001ff007431 */ /* 0x000fe200000001ff */
[----:B------:R-:W-:-:S03]  /*2c10*/  MOV R2, 0xffff ;  /* 0x0000ffff00027802 */ /* 0x000fc60000000f00 */
[----:B------:R-:W-:Y:S04]  /*2c20*/  DEPBAR.LE SB1, 0x36 ;  /* 0x00009d800000791a */ /* 0x000fe80000000000 */
[----:B------:R-:W1:Y:S02]  /*2c30*/  UTCATOMSWS.FIND_AND_SET.ALIGN UP0, UR5, UR5 ;  /* 0x00000005000575e3 */ /* 0x000e640008000800 */
[----:B-1----:R-:W-:Y:S01]  /*2c40*/  MOV R3, UR5 ;  /* 0x0000000500037c02 */ /* 0x002fe20008000f00 */
[----:B------:R-:W-:Y:S06]  /*2c50*/  BRA.U UP0, `(.L_x_50) ;  /* 0x0000000100187547 */ /* 0x000fec000b800000 */
.L_x_51:
[----:B------:R-:W-:Y:S05]  /*2c60*/  NANOSLEEP 0x64 ;  /* 0x000000640000795d */ /* 0x000fea0003800000 */
[----:B------:R-:W-:-:S05]  /*2c70*/  UMOV UR5, 0x10 ;  /* 0x0000001000057882 */ /* 0x000fca0000000000 */
[----:B------:R-:W-:Y:S04]  /*2c80*/  DEPBAR.LE SB1, 0x36 ;  /* 0x00009d800000791a */ /* 0x000fe80000000000 */
[----:B------:R-:W1:Y:S02]  /*2c90*/  UTCATOMSWS.FIND_AND_SET.ALIGN UP0, UR5, UR5 ;  /* 0x00000005000575e3 */ /* 0x000e640008000800 */
[----:B-1----:R-:W-:Y:S01]  /*2ca0*/  MOV R3, UR5 ;  /* 0x0000000500037c02 */ /* 0x002fe20008000f00 */
[----:B------:R-:W-:Y:S05]  /*2cb0*/  BRA.U !UP0, `(.L_x_51) ;  /* 0xfffffffd08e87547 */ /* 0x000fea000b83ffff */
.L_x_50:
[-C--:B------:R-:W-:Y:S02]  /*2cc0*/  SHF.L.U32 R2, R2, R3.reuse, RZ ;  /* 0x0000000302027219 */ /* 0x080fe400000006ff */
[----:B------:R-:W-:Y:S01]  /*2cd0*/  SHF.L.U32 R0, R0, R3, RZ ;  /* 0x0000000300007219 */ /* 0x000fe200000006ff */
[----:B------:R-:W-:Y:S02]  /*2ce0*/  IMAD.SHL.U32 R3, R3, 0x20, RZ ;  /* 0x0000002003037824 */ /* 0x000fe400078e00ff */
[----:B------:R1:W-:Y:S04]  /*2cf0*/  ATOMS.OR RZ, [UR4+0x14], R2 ;  /* 0x00001402ffff798c */ /* 0x0003e8000b000004 */
[----:B------:R1:W-:Y:S04]  /*2d00*/  ATOMS.OR RZ, [UR4+0x18], R0 ;  /* 0x00001800ffff798c */ /* 0x0003e8000b000004 */
[----:B------:R1:W-:Y:S01]  /*2d10*/  STS [UR37+0x130], R3 ;  /* 0x00013003ff007988 */ /* 0x0003e20008000825 */
[----:B------:R-:W-:Y:S05]  /*2d20*/  BRA `(.L_x_49) ;  /* 0x0000000000107947 */ /* 0x000fea0003800000 */
.L_x_48:
[----:B------:R-:W-:Y:S02]  /*2d30*/  MOV R0, 0xffffffff ;  /* 0xffffffff00007802 */ /* 0x000fe40000000f00 */
[----:B------:R-:W-:-:S03]  /*2d40*/  MOV R2, 0x2d70 ;  /* 0x00002d7000027802 */ /* 0x000fc60000000f00 */
[----:B------:R1:W-:Y:S04]  /*2d50*/  STS [UR37+0x130], R0 ;  /* 0x00013000ff007988 */ /* 0x0003e80008000825 */
[----:B-1-3-5:R-:W-:Y:S05]  /*2d60*/  CALL.REL.NOINC `($__internal_1_$__cuda_sm10x_tcgen05_guardrail_trap_phase_invalid_during_alloc) ;  /* 0x00000060005c7944 */ /* 0x02afea0003c00000 */
.L_x_49:
[----:B------:R-:W-:Y:S05]  /*2d70*/  WARPSYNC.ALL ;  /* 0x0000000000007948 */ /* 0x000fea0003800000 */
[----:B------:R-:W2:Y:S01]  /*2d80*/  S2UR UR5, SR_CgaCtaId ;  /* 0x00000000000579c3 */ /* 0x000ea20000008800 */
[----:B------:R-:W-:Y:S01]  /*2d90*/  UMOV UR4, 0x400 ;  /* 0x0000040000047882 */ /* 0x000fe20000000000 */
[----:B------:R-:W-:-:S06]  /*2da0*/  NOP ;  /* 0x0000000000007918 */ /* 0x000fcc0000000000 */
[----:B------:R-:W-:Y:S06]  /*2db0*/  BAR.ARV 0x6, 0xa0 ;  /* 0x0182800000007b1d */ /* 0x000fec0000002000 */
[----:B------:R-:W4:Y:S01]  /*2dc0*/  LDCU UR7, c[0x0][0x38c] ;  /* 0x00007180ff0777ac */ /* 0x000f220008000800 */
[----:B------:R-:W-:Y:S01]  /*2dd0*/  IMAD.MOV.U32 R11, RZ, RZ, 0x1 ;  /* 0x00000001ff0b7424 */ /* 0x000fe200078e00ff */
[----:B------:R-:W-:Y:S01]  /*2de0*/  CS2R R8, SRZ ;  /* 0x0000000000087805 */ /* 0x000fe2000001ff00 */
[----:B------:R-:W-:Y:S01]  /*2df0*/  IMAD.MOV.U32 R10, RZ, RZ, RZ ;  /* 0x000000ffff0a7224 */ /* 0x000fe200078e00ff */
[----:B------:R-:W3:Y:S01]  /*2e00*/  LDCU UR6, c[0x0][0x38c] ;  /* 0x00007180ff0677ac */ /* 0x000ee20008000800 */
[----:B------:R-:W-:Y:S01]  /*2e10*/  UMOV UR15, URZ ;  /* 0x000000ff000f7c82 */ /* 0x000fe20008000000 */
[----:B------:R-:W-:Y:S01]  /*2e20*/  UMOV UR14, URZ ;  /* 0x000000ff000e7c82 */ /* 0x000fe20008000000 */
[----:B--2---:R-:W-:Y:S01]  /*2e30*/  ULEA UR5, UR5, UR4, 0x18 ;  /* 0x0000000405057291 */ /* 0x004fe2000f8ec0ff */
[----:B------:R-:W-:Y:S01]  /*2e40*/  UMOV UR32, 0x0 ;  /* 0x0000000000207882 */ /* 0x000fe20000000000 */
[----:B------:R-:W-:-:S02]  /*2e50*/  UMOV UR33, 0x8100910 ;  /* 0x0810091000217882 */ /* 0x000fc40000000000 */
[----:B------:R-:W-:Y:S02]  /*2e60*/  UIADD3 UR9, UPT, UPT, UR5, 0x8400, URZ ;  /* 0x0000840005097890 */ /* 0x000fe4000fffe0ff */
[----:B------:R-:W-:Y:S02]  /*2e70*/  UIADD3 UR10, UPT, UPT, UR5, 0x20400, URZ ;  /* 0x00020400050a7890 */ /* 0x000fe4000fffe0ff */
[----:B----4-:R-:W-:Y:S01]  /*2e80*/  UIADD3 UR7, UPT, UPT, UR7, 0x3f, URZ ;  /* 0x0000003f07077890 */ /* 0x010fe2000fffe0ff */
[----:B-1----:R-:W1:Y:S01]  /*2e90*/  LDS R0, [UR5+0x130] ;  /* 0x00013005ff007984 */ /* 0x002e620008000800 */
[----:B------:R-:W-:Y:S02]  /*2ea0*/  USHF.R.U32.HI UR9, URZ, 0x4, UR9 ;  /* 0x00000004ff097899 */ /* 0x000fe40008011609 */
[----:B------:R-:W-:Y:S02]  /*2eb0*/  USHF.R.S32.HI UR4, URZ, 0x1f, UR7 ;  /* 0x0000001fff047899 */ /* 0x000fe40008011407 */
[----:B------:R-:W-:-:S02]  /*2ec0*/  USHF.R.U32.HI UR10, URZ, 0x4, UR10 ;  /* 0x00000004ff0a7899 */ /* 0x000fc4000801160a */
[----:B------:R-:W-:Y:S02]  /*2ed0*/  ULEA.HI UR4, UR4, UR7, URZ, 0x6 ;  /* 0x0000000704047291 */ /* 0x000fe4000f8f30ff */
[----:B------:R-:W-:Y:S02]  /*2ee0*/  ULOP3.LUT UR9, UR9, 0x3fff, URZ, 0xc0, !UPT ;  /* 0x00003fff09097892 */ /* 0x000fe4000f8ec0ff */
[----:B------:R-:W-:Y:S02]  /*2ef0*/  USHF.R.S32.HI UR4, URZ, 0x6, UR4 ;  /* 0x00000006ff047899 */ /* 0x000fe40008011404 */
[----:B------:R-:W-:Y:S02]  /*2f00*/  ULOP3.LUT UR10, UR10, 0x3fff, URZ, 0xc0, !UPT ;  /* 0x00003fff0a0a7892 */ /* 0x000fe4000f8ec0ff */
[----:B------:R-:W-:Y:S01]  /*2f10*/  UISETP.LT.AND UP0, UPT, UR4, 0x1, UPT ;  /* 0x000000010400788c */ /* 0x000fe2000bf01270 */
[----:B------:R-:W-:Y:S01]  /*2f20*/  UMOV UR30, 0x0 ;  /* 0x00000000001e7882 */ /* 0x000fe20000000000 */
[----:B------:R-:W-:-:S02]  /*2f30*/  UMOV UR31, 0x8100910 ;  /* 0x08100910001f7882 */ /* 0x000fc40000000000 */
[----:B------:R-:W-:Y:S01]  /*2f40*/  USEL UR8, UR4, 0x1, !UP0 ;  /* 0x0000000104087887 */ /* 0x000fe2000c000000 */
[----:B------:R-:W-:Y:S01]  /*2f50*/  UMOV UR28, 0x0 ;  /* 0x00000000001c7882 */ /* 0x000fe20000000000 */
[----:B------:R-:W-:Y:S01]  /*2f60*/  UMOV UR29, 0x8100910 ;  /* 0x08100910001d7882 */ /* 0x000fe20000000000 */
[----:B------:R-:W-:Y:S01]  /*2f70*/  UMOV UR26, 0x0 ;  /* 0x00000000001a7882 */ /* 0x000fe20000000000 */
[----:B------:R-:W-:Y:S01]  /*2f80*/  UMOV UR27, 0x8100910 ;  /* 0x08100910001b7882 */ /* 0x000fe20000000000 */
[----:B------:R-:W-:Y:S01]  /*2f90*/  UMOV UR24, 0x0 ;  /* 0x0000000000187882 */ /* 0x000fe20000000000 */
[----:B------:R-:W-:Y:S01]  /*2fa0*/  UMOV UR25, 0x8100910 ;  /* 0x0810091000197882 */ /* 0x000fe20000000000 */
[----:B------:R-:W-:Y:S01]  /*2fb0*/  UMOV UR22, 0x0 ;  /* 0x0000000000167882 */ /* 0x000fe20000000000 */
[----:B------:R-:W-:Y:S01]  /*2fc0*/  UMOV UR23, 0x8100910 ;  /* 0x0810091000177882 */ /* 0x000fe20000000000 */
[----:B------:R-:W-:Y:S02]  /*2fd0*/  ULOP3.LUT UR9, UR9, 0x10000, URZ, 0xfc, !UPT ;  /* 0x0001000009097892 */ /* 0x000fe4000f8efcff */
[----:B------:R-:W-:-:S02]  /*2fe0*/  ULOP3.LUT UR10, UR10, 0x10000, URZ, 0xfc, !UPT ;  /* 0x000100000a0a7892 */ /* 0x000fc4000f8efcff */
[----:B------:R-:W-:Y:S02]  /*2ff0*/  UIADD3 UR8, UPT, UPT, -UR8, URZ, URZ ;  /* 0x000000ff08087290 */ /* 0x000fe4000fffe1ff */
[----:B---3--:R-:W-:Y:S01]  /*3000*/  UISETP.GE.AND UP3, UPT, UR6, 0x1, UPT ;  /* 0x000000010600788c */ /* 0x008fe2000bf66270 */
[----:B------:R-:W-:Y:S01]  /*3010*/  UMOV UR20, 0x0 ;  /* 0x0000000000147882 */ /* 0x000fe20000000000 */
[----:B------:R-:W-:Y:S01]  /*3020*/  UMOV UR21, 0x8100910 ;  /* 0x0810091000157882 */ /* 0x000fe20000000000 */
[----:B------:R-:W-:Y:S01]  /*3030*/  UMOV UR18, 0x0 ;  /* 0x0000000000127882 */ /* 0x000fe20000000000 */
[----:B-1----:R-:W-:Y:S01]  /*3040*/  R2UR UR16, R0 ;  /* 0x00000000001072ca */ /* 0x002fe200000e0000 */
[----:B------:R-:W-:-:S14]  /*3050*/  UMOV UR19, 0x8100910 ;  /* 0x0810091000137882 */ /* 0x000fdc0000000000 */
.L_x_58:
[----:B------:R-:W-:Y:S02]  /*3060*/  LEA R0, R10, UR5, 0x3 ;  /* 0x000000050a007c11 */ /* 0x000fe4000f8e18ff */
[----:B------:R-:W-:Y:S02]  /*3070*/  SHF.L.U32 R5, R9, 0x1f, RZ ;  /* 0x0000001f09057819 */ /* 0x000fe400000006ff */
[----:B------:R-:W-:Y:S01]  /*3080*/  PLOP3.LUT P0, PT, PT, PT, UP3, 0x80, 0x8 ;  /* 0x000000000008781c */ /* 0x000fe20003f0f038 */
[----:B------:R-:W-:Y:S01]  /*3090*/  VIADD R3, R0, 0x90 ;  /* 0x0000009000037836 */ /* 0x000fe20000000000 */
[----:B-1----:R-:W1:Y:S02]  /*30a0*/  SYNCS.PHASECHK.TRANS64.TRYWAIT P1, [R0+URZ+0x80], R5 ;  /* 0x00008005000075a7 */ /* 0x002e6400080211ff */
[----:B-1-3--:R-:W-:Y:S09]  /*30b0*/  @!P1 BRA `(.L_x_52) ;  /* 0x0000005400889947 */ /* 0x00aff20003800000 */
.L_x_143:
[----:B------:R-:W-:Y:S01]  /*30c0*/  LEA R4, R10, UR5, 0x4 ;  /* 0x000000050a047c11 */ /* 0x000fe2000f8e20ff */
[----:B------:R-:W-:Y:S01]  /*30d0*/  @UP3 ULEA UR7, UR14, UR5, 0x3 ;  /* 0x000000050e073291 */ /* 0x000fe2000f8e18ff */
[----:B------:R-:W-:Y:S01]  /*30e0*/  PLOP3.LUT P2, PT, PT, PT, PT, 0x80, 0x8 ;  /* 0x000000000008781c */ /* 0x000fe20003f4f070 */
[----:B------:R-:W-:Y:S01]  /*30f0*/  ULEA UR6, UR15, UR5, 0x3 ;  /* 0x000000050f067291 */ /* 0x000fe2000f8e18ff */
[----:B------:R-:W-:Y:S02]  /*3100*/  PRMT R3, RZ, 0x654, R3 ;  /* 0x00000654ff037816 */ /* 0x000fe40000000003 */
[----:B-1----:R-:W1:Y:S01]  /*3110*/  LDS.128 R4, [R4+0x110] ;  /* 0x0001100004047984 */ /* 0x002e620000000c00 */
[----:B------:R-:W-:Y:S02]  /*3120*/  @P0 SHF.L.U32 R2, R8, 0x1f, RZ ;  /* 0x0000001f08020819 */ /* 0x000fe400000006ff */
[----:B------:R-:W-:Y:S01]  /*3130*/  SHF.L.U32 R0, R11, 0x1f, RZ ;  /* 0x0000001f0b007819 */ /* 0x000fe200000006ff */
[----:B------:R-:W-:Y:S01]  /*3140*/  @!PT LDS RZ, [RZ] ;  /* 0x00000000fffff984 */ /* 0x000fe20000000800 */
[----:B------:R-:W-:Y:S01]  /*3150*/  @!PT LDS RZ, [RZ] ;  /* 0x00000000fffff984 */ /* 0x000fe20000000800 */
[----:B------:R-:W-:Y:S01]  /*3160*/  @!PT LDS RZ, [RZ] ;  /* 0x00000000fffff984 */ /* 0x000fe20000000800 */
[----:B------:R-:W-:Y:S01]  /*3170*/  @!PT LDS RZ, [RZ] ;  /* 0x00000000fffff984 */ /* 0x000fe20000000800 */
[----:B------:R2:W-:Y:S06]  /*3180*/  MEMBAR.ALL.CTA ;  /* 0x0000000000007992 */ /* 0x0005ec0000008000 */
[----:B--2---:R-:W2:Y:S02]  /*3190*/  FENCE.VIEW.ASYNC.S ;  /* 0x00000000000073c6 */ /* 0x004ea40000000000 */
[----:B--2---:R2:W-:Y:S01]  /*31a0*/  SYNCS.ARRIVE.TRANS64.RED.A1T0 RZ, [R3+URZ], RZ ;  /* 0x000000ff03ff79a7 */ /* 0x0045e200081004ff */
[----:B------:R2:W3:Y:S01]  /*31b0*/  @P0 SYNCS.PHASECHK.TRANS64.TRYWAIT P2, [UR7], R2 ;  /* 0x00000002ff0005a7 */ /* 0x0004e20008041107 */
[----:B------:R-:W-:Y:S01]  /*31c0*/  ULEA UR7, UR15, UR16, 0x6 ;  /* 0x000000100f077291 */ /* 0x000fe2000f8e30ff */
[----:B-1----:R-:W-:Y:S01]  /*31d0*/  LOP3.LUT P1, RZ, R6, 0x1, RZ, 0xc0, !PT ;  /* 0x0000000106ff7812 */ /* 0x002fe2000782c0ff */
[----:B------:R-:W1:Y:S02]  /*31e0*/  SYNCS.PHASECHK.TRANS64.TRYWAIT P0, [UR6+0xc0], R0 ;  /* 0x0000c000ff0075a7 */ /* 0x000e640008001106 */
[----:B-123--:R-:W-:Y:S10]  /*31f0*/  @!P0 BRA `(.L_x_53) ;  /* 0x00000054004c8947 */ /* 0x00eff40003800000 */
.L_x_145:
[----:B------:R-:W-:Y:S01]  /*3200*/  IADD3 R10, PT, PT, R10, 0x1, RZ ;  /* 0x000000010a0a7810 */ /* 0x000fe20007ffe0ff */
[----:B------:R-:W-:Y:S06]  /*3210*/  BRA.U !UP3, `(.L_x_54) ;  /* 0x000000050b107547 */ /* 0x000fec000b800000 */
[----:B------:R-:W-:Y:S01]  /*3220*/  UPLOP3.LUT UP4, UPT, UPT, UPT, UPT, 0x40, 0x4 ;  /* 0x000000000004789c */ /* 0x000fe20003f8e870 */
[----:B------:R-:W-:Y:S01]  /*3230*/  UMOV UR13, UR8 ;  /* 0x00000008000d7c82 */ /* 0x000fe20008000000 */
[----:B------:R-:W-:Y:S01]  /*3240*/  UMOV UR12, UR4 ;  /* 0x00000004000c7c82 */ /* 0x000fe20008000000 */
[----:B------:R-:W-:-:S08]  /*3250*/  UMOV UR17, UR14 ;  /* 0x0000000e00117c82 */ /* 0x000fd00008000000 */
.L_x_57:
[----:B------:R-:W-:Y:S02]  /*3260*/  UIADD3 UR13, UPT, UPT, UR13, 0x1, URZ ;  /* 0x000000010d0d7890 */ /* 0x000fe4000fffe0ff */
[----:B--2---:R-:W-:Y:S02]  /*3270*/  ULEA UR11, UR17, UR5, 0x3 ;  /* 0x00000005110b7291 */ /* 0x004fe4000f8e18ff */
[----:B------:R-:W-:Y:S01]  /*3280*/  UISETP.NE.AND UP0, UPT, UR13, URZ, UPT ;  /* 0x000000ff0d00728c */ /* 0x000fe2000bf05270 */
[----:B---3--:R-:W-:Y:S10]  /*3290*/  @P2 BRA `(.L_x_55) ;  /* 0x00000000000c2947 */ /* 0x008ff40003800000 */
[----:B-1----:R-:W-:Y:S04]  /*32a0*/  SHF.L.U32 R3, R8, 0x1f, RZ ;  /* 0x0000001f08037819 */ /* 0x002fe800000006ff */
[----:B------:R-:W1:Y:S02]  /*32b0*/  SYNCS.PHASECHK.TRANS64.TRYWAIT P0, [UR11], R3 ;  /* 0x00000003ff0075a7 */ /* 0x000e64000800110b */
[----:B-1----:R-:W-:Y:S05]  /*32c0*/  @!P0 BRA `(.L_x_56) ;  /* 0x0000005400308947 */ /* 0x002fea0003800000 */
.L_x_55:
[----:B------:R-:W-:Y:S01]  /*32d0*/  UISETP.NE.AND UP1, UPT, UR12, 0x1, UPT ;  /* 0x000000010c00788c */ /* 0x000fe2000bf25270 */
[----:B------:R-:W-:Y:S01]  /*32e0*/  PLOP3.LUT P2, PT, PT, PT, PT, 0x80, 0x8 ;  /* 0x000000000008781c */ /* 0x000fe20003f4f070 */
[----:B------:R-:W-:Y:S02]  /*32f0*/  UIADD3 UR14, UPT, UPT, UR17, 0x1, URZ ;  /* 0x00000001110e7890 */ /* 0x000fe4000fffe0ff */
[----:B------:R-:W-:Y:S02]  /*3300*/  ULEA UR64, UR17, UR10, 0xa ;  /* 0x0000000a11407291 */ /* 0x000fe4000f8e50ff */
[----:B------:R-:W-:Y:S01]  /*3310*/  UISETP.NE.AND UP2, UPT, UR14, 0x3, UPT ;  /* 0x000000030e00788c */ /* 0x000fe2000bf45270 */
[----:B------:R-:W-:Y:S01]  /*3320*/  PLOP3.LUT P0, PT, PT, PT, UP1, 0x80, 0x8 ;  /* 0x000000000008781c */ /* 0x000fe20003f0f018 */
[----:B------:R-:W-:Y:S02]  /*3330*/  ULEA UR62, UR17, UR9, 0xb ;  /* 0x00000009113e7291 */ /* 0x000fe4000f8e58ff */
[----:B------:R-:W-:Y:S02]  /*3340*/  USEL UR35, URZ, 0x1, UP2 ;  /* 0x00000001ff237887 */ /* 0x000fe40009000000 */
[----:B------:R-:W-:Y:S02]  /*3350*/  USEL UR14, UR14, URZ, UP2 ;  /* 0x000000ff0e0e7287 */ /* 0x000fe40009000000 */
[----:B------:R-:W-:Y:S02]  /*3360*/  UIADD3 UR60, UPT, UPT, UR64, 0x2, URZ ;  /* 0x00000002403c7890 */ /* 0x000fe4000fffe0ff */
[----:B------:R-:W-:Y:S01]  /*3370*/  @UP1 ULEA UR34, UR14, UR5, 0x3 ;  /* 0x000000050e221291 */ /* 0x000fe2000f8e18ff */
[----:B------:R-:W-:Y:S01]  /*3380*/  LOP3.LUT R8, R8, UR35, RZ, 0x3c, !PT ;  /* 0x0000002308087c12 */ /* 0x000fe2000f8e3cff */
[----:B------:R-:W-:Y:S02]  /*3390*/  UIADD3 UR58, UPT, UPT, UR62, 0x2, URZ ;  /* 0x000000023e3a7890 */ /* 0x000fe4000fffe0ff */
[----:B------:R-:W-:Y:S01]  /*33a0*/  UIADD3 UR56, UPT, UPT, UR64, 0x4, URZ ;  /* 0x0000000440387890 */ /* 0x000fe2000fffe0ff */
[----:B-1----:R-:W-:Y:S01]  /*33b0*/  @P0 SHF.L.U32 R0, R8, 0x1f, RZ ;  /* 0x0000001f08000819 */ /* 0x002fe200000006ff */
[----:B------:R-:W-:Y:S02]  /*33c0*/  UIADD3 UR54, UPT, UPT, UR62, 0x4, URZ ;  /* 0x000000043e367890 */ /* 0x000fe4000fffe0ff */
[----:B------:R-:W-:Y:S01]  /*33d0*/  UIADD3 UR52, UPT, UPT, UR64, 0x6, URZ ;  /* 0x0000000640347890 */ /* 0x000fe2000fffe0ff */
[----:B------:R2:W3:Y:S01]  /*33e0*/  @P0 SYNCS.PHASECHK.TRANS64.TRYWAIT P2, [UR34], R0 ;  /* 0x00000000ff0005a7 */ /* 0x0004e20008041122 */
[----:B------:R-:W-:Y:S02]  /*33f0*/  UIADD3 UR50, UPT, UPT, UR62, 0x6, URZ ;  /* 0x000000063e327890 */ /* 0x000fe4000fffe0ff */
        /* <DEDUP_REMOVED lines=9> */
[----:B------:R-:W-:Y:S01]  /*3490*/  UIADD3 UR12, UPT, UPT, UR12, -0x1, URZ ;  /* 0xffffffff0c0c7890 */ /* 0x000fe2000fffe0ff */
[----:B------:R-:W-:Y:S01]  /*34a0*/  UMOV UR65, 0x40004040 ;  /* 0x4000404000417882 */ /* 0x000fe20000000000 */
[----:B------:R-:W-:Y:S01]  /*34b0*/  UMOV UR63, 0x40004040 ;  /* 0x40004040003f7882 */ /* 0x000fe20000000000 */
[----:B------:R-:W-:Y:S01]  /*34c0*/  UMOV UR61, 0x40004040 ;  /* 0x40004040003d7882 */ /* 0x000fe20000000000 */
[----:B------:R2:W-:Y:S01]  /*34d0*/  UTCHMMA gdesc[UR62], gdesc[UR64], tmem[UR7], tmem[UR32], idesc[UR33], UP4 ;  /* 0x00ff20403e0075ea */ /* 0x0005e2000a000007 */
[----:B------:R-:W-:Y:S01]  /*34e0*/  UPLOP3.LUT UP4, UPT, UPT, UPT, UPT, 0x80, 0x8 ;  /* 0x000000000008789c */ /* 0x000fe20003f8f070 */
[----:B------:R-:W-:Y:S01]  /*34f0*/  UMOV UR59, 0x40004040 ;  /* 0x40004040003b7882 */ /* 0x000fe20000000000 */
[----:B------:R-:W-:Y:S01]  /*3500*/  UMOV UR57, 0x40004040 ;  /* 0x4000404000397882 */ /* 0x000fe20000000000 */
[----:B------:R2:W-:Y:S01]  /*3510*/  UTCHMMA gdesc[UR58], gdesc[UR60], tmem[UR7], tmem[UR30], idesc[UR31], UPT ;  /* 0x00ff1e3c3a0075ea */ /* 0x0005e2000b800007 */
        /* <DEDUP_REMOVED lines=14> */
[----:B------:R-:W-:Y:S01]  /*3600*/  UMOV UR35, 0x40004040 ;  /* 0x4000404000237882 */ /* 0x000fe20000000000 */
[----:B------:R2:W-:Y:S01]  /*3610*/  UTCHMMA gdesc[UR38], gdesc[UR40], tmem[UR7], tmem[UR20], idesc[UR21], UPT ;  /* 0x00ff1428260075ea */ /* 0x0005e2000b800007 */
[----:B------:R2:W-:Y:S01]  /*3620*/  UTCHMMA gdesc[UR34], gdesc[UR36], tmem[UR7], tmem[UR18], idesc[UR19], UPT ;  /* 0x00ff1224220075ea */ /* 0x0005e2000b800007 */
[----:B------:R2:W-:Y:S01]  /*3630*/  UTCBAR [UR11], URZ ;  /* 0x000000ff0b0073e9 */ /* 0x0005e200080000ff */
[----:B------:R-:W-:Y:S01]  /*3640*/  UMOV UR17, UR14 ;  /* 0x0000000e00117c82 */ /* 0x000fe20008000000 */
[----:B------:R-:W-:Y:S05]  /*3650*/  BRA.U UP0, `(.L_x_57) ;  /* 0xfffffffd00007547 */ /* 0x000fea000b83ffff */
.L_x_54:
[----:B------:R-:W-:Y:S01]  /*3660*/  UIADD3 UR15, UPT, UPT, UR15, 0x1, URZ ;  /* 0x000000010f0f7890 */ /* 0x000fe2000fffe0ff */
[C---:B------:R-:W-:Y:S01]  /*3670*/  ISETP.NE.AND P0, PT, R10.reuse, 0x2, PT ;  /* 0x000000020a00780c */ /* 0x040fe20003f05270 */
[----:B--2---:R-:W-:Y:S02]  /*3680*/  UIADD3 UR7, UPT, UPT, UR6, 0xa0, URZ ;  /* 0x000000a006077890 */ /* 0x004fe4000fffe0ff */
[----:B------:R-:W-:Y:S01]  /*3690*/  UISETP.NE.AND UP0, UPT, UR15, 0x4, UPT ;  /* 0x000000040f00788c */ /* 0x000fe2000bf05270 */
[----:B-1----:R-:W-:Y:S02]  /*36a0*/  SEL R0, RZ, 0x1, P0 ;  /* 0x00000001ff007807 */ /* 0x002fe40000000000 */
[----:B------:R-:W-:Y:S01]  /*36b0*/  SEL R10, R10, RZ, P0 ;  /* 0x000000ff0a0a7207 */ /* 0x000fe20000000000 */
[----:B------:R-:W-:Y:S01]  /*36c0*/  USEL UR6, URZ, 0x1, UP0 ;  /* 0x00000001ff067887 */ /* 0x000fe20008000000 */
[----:B------:R-:W-:Y:S01]  /*36d0*/  LOP3.LUT R9, R9, R0, RZ, 0x3c, !PT ;  /* 0x0000000009097212 */ /* 0x000fe200078e3cff */
[----:B------:R-:W-:Y:S01]  /*36e0*/  USEL UR15, UR15, URZ, UP0 ;  /* 0x000000ff0f0f7287 */ /* 0x000fe20008000000 */
[----:B------:R1:W-:Y:S03]  /*36f0*/  UTCBAR [UR7], URZ ;  /* 0x000000ff070073e9 */ /* 0x0003e600080000ff */
[----:B------:R-:W-:Y:S01]  /*3700*/  LOP3.LUT R11, R11, UR6, RZ, 0x3c, !PT ;  /* 0x000000060b0b7c12 */ /* 0x000fe2000f8e3cff */
[----:B------:R-:W-:Y:S07]  /*3710*/  @P1 BRA `(.L_x_58) ;  /* 0xfffffff800501947 */ /* 0x000fee000383ffff */
[----:B------:R-:W2:Y:S01]  /*3720*/  S2UR UR4, SR_CgaCtaId ;  /* 0x00000000000479c3 */ /* 0x000ea20000008800 */
[----:B------:R-:W-:Y:S01]  /*3730*/  ELECT P0, URZ, PT ;  /* 0x0000000000ff782f */ /* 0x000fe20003800000 */
[----:B------:R-:W-:Y:S01]  /*3740*/  IMAD.MOV.U32 R0, RZ, RZ, 0x1 ;  /* 0x00000001ff007424 */ /* 0x000fe200078e00ff */
[----:B------:R-:W-:Y:S01]  /*3750*/  UIADD3 UR5, UPT, UPT, UR5, 0xc0, URZ ;  /* 0x000000c005057890 */ /* 0x000fe2000fffe0ff */
[----:B------:R-:W-:Y:S01]  /*3760*/  SHF.L.U32 R3, R11, 0x1f, RZ ;  /* 0x0000001f0b037819 */ /* 0x000fe200000006ff */
[----:B------:R-:W-:-:S03]  /*3770*/  UMOV UR6, 0x40 ;  /* 0x0000004000067882 */ /* 0x000fc60000000000 */
[----:B------:R-:W-:Y:S01]  /*3780*/  UVIRTCOUNT.DEALLOC.SMPOOL 0x80 ;  /* 0x000000800000784c */ /* 0x000fe20000000000 */
[----:B--2---:R-:W-:Y:S02]  /*3790*/  ULEA UR4, UR4, UR6, 0x18 ;  /* 0x0000000604047291 */ /* 0x004fe4000f8ec0ff */
[----:B------:R-:W-:-:S07]  /*37a0*/  ULEA UR6, UR15, UR5, 0x3 ;  /* 0x000000050f067291 */ /* 0x000fce000f8e18ff */
[----:B------:R2:W-:Y:S02]  /*37b0*/  @P0 STS.U8 [UR4+0x1c], R0 ;  /* 0x00001c00ff000988 */ /* 0x0005e40008000004 */
[----:B------:R-:W4:Y:S02]  /*37c0*/  SYNCS.PHASECHK.TRANS64.TRYWAIT P0, [UR6], R3 ;  /* 0x00000003ff0075a7 */ /* 0x000f240008001106 */
[----:B--2-4-:R-:W-:Y:S05]  /*37d0*/  @!P0 BRA `(.L_x_59) ;  /* 0x0000005000048947 */ /* 0x014fea0003800000 */
.L_x_148:
[----:B-1----:R-:W-:-:S04]  /*37e0*/  UIADD3 UR7, UPT, UPT, UR15, 0x1, URZ ;  /* 0x000000010f077890 */ /* 0x002fc8000fffe0ff */
[----:B------:R-:W-:-:S04]  /*37f0*/  UISETP.NE.AND UP0, UPT, UR7, 0x4, UPT ;  /* 0x000000040700788c */ /* 0x000fc8000bf05270 */
[----:B------:R-:W-:Y:S02]  /*3800*/  USEL UR8, URZ, 0x1, UP0 ;  /* 0x00000001ff087887 */ /* 0x000fe40008000000 */
[----:B------:R-:W-:-:S04]  /*3810*/  USEL UR7, UR7, URZ, UP0 ;  /* 0x000000ff07077287 */ /* 0x000fc80008000000 */
[----:B------:R-:W-:Y:S01]  /*3820*/  ULEA UR6, UR7, UR5, 0x3 ;  /* 0x0000000507067291 */ /* 0x000fe2000f8e18ff */
[----:B------:R-:W-:-:S04]  /*3830*/  LOP3.LUT R2, R11, UR8, RZ, 0x3c, !PT ;  /* 0x000000080b027c12 */ /* 0x000fc8000f8e3cff */
[----:B--2---:R-:W-:-:S04]  /*3840*/  SHF.L.U32 R3, R2, 0x1f, RZ ;  /* 0x0000001f02037819 */ /* 0x004fc800000006ff */
[----:B------:R-:W1:Y:S02]  /*3850*/  SYNCS.PHASECHK.TRANS64.TRYWAIT P0, [UR6], R3 ;  /* 0x00000003ff0075a7 */ /* 0x000e640008001106 */
[----:B-1----:R-:W-:Y:S05]  /*3860*/  @!P0 BRA `(.L_x_60) ;  /* 0x0000004c00f88947 */ /* 0x002fea0003800000 */
.L_x_150:
        /* <DEDUP_REMOVED lines=9> */
.L_x_152:
[----:B------:R-:W-:-:S04]  /*3900*/  UIADD3 UR7, UPT, UPT, UR7, 0x1, URZ ;  /* 0x0000000107077890 */ /* 0x000fc8000fffe0ff */
[----:B------:R-:W-:-:S04]  /*3910*/  UISETP.NE.AND UP0, UPT, UR7, 0x4, UPT ;  /* 0x000000040700788c */ /* 0x000fc8000bf05270 */
[----:B------:R-:W-:Y:S02]  /*3920*/  USEL UR6, URZ, 0x1, UP0 ;  /* 0x00000001ff067887 */ /* 0x000fe40008000000 */
[----:B------:R-:W-:-:S04]  /*3930*/  USEL UR7, UR7, URZ, UP0 ;  /* 0x000000ff07077287 */ /* 0x000fc80008000000 */
[----:B------:R-:W-:Y:S01]  /*3940*/  ULEA UR7, UR7, UR5, 0x3 ;  /* 0x0000000507077291 */ /* 0x000fe2000f8e18ff */
[----:B-1----:R-:W-:-:S04]  /*3950*/  LOP3.LUT R3, R2, UR6, RZ, 0x3c, !PT ;  /* 0x0000000602037c12 */ /* 0x002fc8000f8e3cff */
[----:B------:R-:W-:-:S04]  /*3960*/  SHF.L.U32 R3, R3, 0x1f, RZ ;  /* 0x0000001f03037819 */ /* 0x000fc800000006ff */
[----:B------:R-:W1:Y:S02]  /*3970*/  SYNCS.PHASECHK.TRANS64.TRYWAIT P0, [UR7], R3 ;  /* 0x00000003ff0075a7 */ /* 0x000e640008001107 */
[----:B-1----:R-:W-:Y:S05]  /*3980*/  @!P0 BRA `(.L_x_62) ;  /* 0x0000004c00e08947 */ /* 0x002fea0003800000 */
.L_x_154:
[----:B------:R-:W-:Y:S01]  /*3990*/  NOP ;  /* 0x0000000000007918 */ /* 0x000fe20000000000 */
[----:B-1----:R-:W1:Y:S01]  /*39a0*/  LDS R0, [UR4+0x14] ;  /* 0x00001404ff007984 */ /* 0x002e620008000800 */
[----:B------:R-:W-:Y:S01]  /*39b0*/  ULOP3.LUT UR6, UR16, 0xffff, URZ, 0xc0, !UPT ;  /* 0x0000ffff10067892 */ /* 0x000fe2000f8ec0ff */
[----:B------:R-:W-:Y:S01]  /*39c0*/  UMOV UR8, 0xffff ;  /* 0x0000ffff00087882 */ /* 0x000fe20000000000 */
[----:B------:R-:W-:Y:S02]  /*39d0*/  UMOV UR5, 0x1 ;  /* 0x0000000100057882 */ /* 0x000fe40000000000 */
[----:B------:R-:W-:-:S04]  /*39e0*/  USHF.R.U32.HI UR6, URZ, 0x5, UR6 ;  /* 0x00000005ff067899 */ /* 0x000fc80008011606 */
[----:B------:R-:W-:Y:S02]  /*39f0*/  USHF.L.U32 UR8, UR8, UR6, URZ ;  /* 0x0000000608087299 */ /* 0x000fe400080006ff */
[----:B------:R-:W-:-:S04]  /*3a00*/  USHF.L.U32 UR5, UR5, UR6, URZ ;  /* 0x0000000605057299 */ /* 0x000fc800080006ff */
[----:B-1----:R-:W-:-:S04]  /*3a10*/  LOP3.LUT R0, R0, UR8, RZ, 0xc0, !PT ;  /* 0x0000000800007c12 */ /* 0x002fc8000f8ec0ff */
[----:B------:R-:W-:-:S13]  /*3a20*/  ISETP.NE.AND P0, PT, R0, UR8, PT ;  /* 0x0000000800007c0c */ /* 0x000fda000bf05270 */
[----:B------:R-:W-:Y:S05]  /*3a30*/  @P0 BRA `(.L_x_63) ;  /* 0x0000000000580947 */ /* 0x000fea0003800000 */
[----:B------:R-:W1:Y:S02]  /*3a40*/  LDS R0, [UR4+0x18] ;  /* 0x00001804ff007984 */ /* 0x000e640008000800 */
[----:B-1----:R-:W-:-:S04]  /*3a50*/  LOP3.LUT R0, R0, UR5, RZ, 0xc0, !PT ;  /* 0x0000000500007c12 */ /* 0x002fc8000f8ec0ff */
[----:B------:R-:W-:-:S13]  /*3a60*/  ISETP.NE.AND P0, PT, R0, UR5, PT ;  /* 0x0000000500007c0c */ /* 0x000fda000bf05270 */
[----:B------:R-:W-:Y:S05]  /*3a70*/  @P0 BRA `(.L_x_64) ;  /* 0x00000000003c0947 */ /* 0x000fea0003800000 */
[----:B------:R-:W1:Y:S01]  /*3a80*/  S2R R2, SR_LANEID ;  /* 0x0000000000027919 */ /* 0x000e620000000000 */
[----:B------:R-:W-:Y:S01]  /*3a90*/  ULOP3.LUT UR8, URZ, UR8, URZ, 0x33, !UPT ;  /* 0x00000008ff087292 */ /* 0x000fe2000f8e33ff */
[----:B------:R-:W-:Y:S01]  /*3aa0*/  LOP3.LUT R4, RZ, UR5, RZ, 0x33, !PT ;  /* 0x00000005ff047c12 */ /* 0x000fe2000f8e33ff */
[----:B------:R-:W-:Y:S02]  /*3ab0*/  VOTEU.ANY UR7, UPT, PT ;  /* 0x0000000000077886 */ /* 0x000fe400038e0100 */
[----:B------:R-:W-:Y:S01]  /*3ac0*/  UFLO.U32 UR7, UR7 ;  /* 0x00000007000772bd */ /* 0x000fe200080e0000 */
[----:B------:R-:W2:Y:S01]  /*3ad0*/  REDUX UR5, R4 ;  /* 0x00000000040573c4 */ /* 0x000ea20000000000 */
[----:B------:R-:W-:-:S06]  /*3ae0*/  IMAD.U32 R0, RZ, RZ, UR8 ;  /* 0x00000008ff007e24 */ /* 0x000fcc000f8e00ff */
[----:B------:R4:W-:Y:S01]  /*3af0*/  UTCATOMSWS.AND URZ, UR8 ;  /* 0x0000000800ff79e3 */ /* 0x0009e20008000000 */
[----:B------:R-:W3:Y:S01]  /*3b00*/  REDUX UR6, R0 ;  /* 0x00000000000673c4 */ /* 0x000ee20000000000 */
[----:B-1----:R-:W-:Y:S01]  /*3b10*/  ISETP.EQ.U32.AND P0, PT, R2, UR7, PT ;  /* 0x0000000702007c0c */ /* 0x002fe2000bf02070 */
[----:B--2---:R-:W-:Y:S01]  /*3b20*/  IMAD.U32 R2, RZ, RZ, UR5 ;  /* 0x00000005ff027e24 */ /* 0x004fe2000f8e00ff */
[----:B---3--:R-:W-:-:S11]  /*3b30*/  MOV R3, UR6 ;  /* 0x0000000600037c02 */ /* 0x008fd60008000f00 */
[----:B------:R4:W-:Y:S04]  /*3b40*/  @P0 ATOMS.AND RZ, [UR4+0x14], R3 ;  /* 0x00001403ffff098c */ /* 0x0009e8000a800004 */
[----:B------:R4:W-:Y:S01]  /*3b50*/  @P0 ATOMS.AND RZ, [UR4+0x18], R2 ;  /* 0x00001802ffff098c */ /* 0x0009e2000a800004 */
[----:B------:R-:W-:Y:S05]  /*3b60*/  BRA `(.L_x_65) ;  /* 0x0000000000147947 */ /* 0x000fea0003800000 */
.L_x_64:
[----:B------:R-:W-:Y:S02]  /*3b70*/  MOV R2, 0x3b90 ;  /* 0x00003b9000027802 */ /* 0x000fe40000000f00 */
[----:B---3-5:R-:W-:Y:S05]  /*3b80*/  CALL.REL.NOINC `($__internal_0_$__cuda_sm10x_tcgen05_guardrail_trap_col_being_dealloced_not_returned_by_alloc) ;  /* 0x0000005000c87944 */ /* 0x028fea0003c00000 */
[----:B------:R-:W-:Y:S05]  /*3b90*/  BRA `(.L_x_65) ;  /* 0x0000000000087947 */ /* 0x000fea0003800000 */
.L_x_63:
[----:B------:R-:W-:Y:S02]  /*3ba0*/  MOV R2, 0x3bc0 ;  /* 0x00003bc000027802 */ /* 0x000fe40000000f00 */
[----:B---3-5:R-:W-:Y:S05]  /*3bb0*/  CALL.REL.NOINC `($__internal_2_$__cuda_sm10x_tcgen05_guardrail_trap_unallocated_columns_being_dealloced) ;  /* 0x0000005000d47944 */ /* 0x028fea0003c00000 */
.L_x_65:
[----:B------:R-:W-:Y:S01]  /*3bc0*/  NOP ;  /* 0x0000000000007918 */ /* 0x000fe20000000000 */
[----:B----4-:R-:W-:Y:S05]  /*3bd0*/  EXIT ;  /* 0x000000000000794d */ /* 0x010fea0003800000 */
.L_x_47:
[----:B------:R-:W-:-:S09]  /*3be0*/  UISETP.NE.OR UP2, UPT, UR8, 0x3, !UP2 ;  /* 0x000000030800788c */ /* 0x000fd2000d745670 */
[----:B------:R-:W-:Y:S05]  /*3bf0*/  BRA.U UP2, `(.L_x_66) ;  /* 0x0000001102147547 */ /* 0x000fea000b800000 */
[----:B------:R-:W1:Y:S01]  /*3c00*/  LDC R0, c[0x0][0xb30] ;  /* 0x0002cc00ff007b82 */ /* 0x000e620000000800 */
[----:B------:R-:W2:Y:S01]  /*3c10*/  LDCU.64 UR8, c[0x0][0x888] ;  /* 0x00011100ff0877ac */ /* 0x000ea20008000a00 */
[----:B------:R-:W-:Y:S02]  /*3c20*/  HFMA2 R25, -RZ, RZ, 0, 0 ;  /* 0x00000000ff197431 */ /* 0x000fe400000001ff */
[----:B-----5:R-:W-:Y:S01]  /*3c30*/  IMAD.MOV.U32 R32, RZ, RZ, 0x1 ;  /* 0x00000001ff207424 */ /* 0x020fe200078e00ff */
[----:B------:R-:W-:Y:S01]  /*3c40*/  MOV R23, 0x2000 ;  /* 0x0000200000177802 */ /* 0x000fe20000000f00 */
[----:B------:R-:W4:Y:S01]  /*3c50*/  LDCU.64 UR4, c[0x0][0x890] ;  /* 0x00011200ff0477ac */ /* 0x000f220008000a00 */
[----:B------:R-:W-:Y:S01]  /*3c60*/  IMAD.MOV.U32 R27, RZ, RZ, RZ ;  /* 0x000000ffff1b7224 */ /* 0x000fe200078e00ff */
[----:B------:R-:W3:Y:S01]  /*3c70*/  LDC R19, c[0x0][0x370] ;  /* 0x0000dc00ff137b82 */ /* 0x000ee20000000800 */
[----:B------:R-:W-:Y:S01]  /*3c80*/  UMOV UR7, 0x400 ;  /* 0x0000040000077882 */ /* 0x000fe20000000000 */
[----:B------:R-:W-:-:S02]  /*3c90*/  UPLOP3.LUT UP1, UPT, UPT, UPT, UPT, 0x40, 0x4 ;  /* 0x000000000004789c */ /* 0x000fc40003f2e870 */
[----:B------:R-:W-:-:S04]  /*3ca0*/  ULEA UR7, UR37, UR7, 0x18 ;  /* 0x0000000725077291 */ /* 0x000fc8000f8ec0ff */
[----:B------:R-:W3:Y:S01]  /*3cb0*/  LDC R2, c[0x0][0xb0c] ;  /* 0x0002c300ff027b82 */ /* 0x000ee20000000800 */
[----:B------:R-:W-:Y:S02]  /*3cc0*/  UIADD3 UR13, UPT, UPT, UR7, 0x48, URZ ;  /* 0x00000048070d7890 */ /* 0x000fe4000fffe0ff */
[----:B--2---:R-:W-:Y:S02]  /*3cd0*/  UISETP.NE.U32.AND UP2, UPT, UR8, URZ, UPT ;  /* 0x000000ff0800728c */ /* 0x004fe4000bf45070 */
[----:B------:R-:W-:Y:S02]  /*3ce0*/  UIADD3 UR33, UPT, UPT, UR7, 0x30, URZ ;  /* 0x0000003007217890 */ /* 0x000fe4000fffe0ff */
[----:B----4-:R-:W-:Y:S01]  /*3cf0*/  UISETP.NE.U32.AND UP3, UPT, UR4, URZ, UPT ;  /* 0x000000ff0400728c */ /* 0x010fe2000bf65070 */
[----:B------:R-:W2:Y:S01]  /*3d00*/  LDC R18, c[0x0][0xb20] ;  /* 0x0002c800ff127b82 */ /* 0x000ea20000000800 */
[----:B-1----:R-:W-:Y:S01]  /*3d10*/  ISETP.NE.AND P1, PT, R0, 0x1, PT ;  /* 0x000000010000780c */ /* 0x002fe20003f25270 */
[----:B------:R-:W-:-:S02]  /*3d20*/  UISETP.NE.AND.EX UP2, UPT, UR9, URZ, UPT, UP2 ;  /* 0x000000ff0900728c */ /* 0x000fc4000bf45320 */
[----:B------:R-:W-:Y:S02]  /*3d30*/  UIADD3 UR25, UPT, UPT, UR7, 0x38, URZ ;  /* 0x0000003807197890 */ /* 0x000fe4000fffe0ff */
[----:B------:R-:W-:Y:S02]  /*3d40*/  UIADD3 UR17, UPT, UPT, UR7, 0x40, URZ ;  /* 0x0000004007117890 */ /* 0x000fe4000fffe0ff */
[----:B------:R-:W1:Y:S01]  /*3d50*/  LDC.64 R36, c[0x0][0x348] ;  /* 0x0000d200ff247b82 */ /* 0x000e620000000a00 */
[----:B------:R-:W-:Y:S02]  /*3d60*/  UPRMT UR13, UR37, 0x654, UR13 ;  /* 0x00000654250d7896 */ /* 0x000fe4000800000d */
[----:B------:R-:W-:-:S05]  /*3d70*/  UISETP.NE.AND.EX UP3, UPT, UR5, URZ, UPT, UP3 ;  /* 0x000000ff0500728c */ /* 0x000fca000bf65330 */
[----:B------:R-:W4:Y:S08]  /*3d80*/  LDC.64 R16, c[0x0][0xb10] ;  /* 0x0002c400ff107b82 */ /* 0x000f300000000a00 */
[----:B------:R-:W1:Y:S08]  /*3d90*/  LDC.64 R6, c[0x0][0xb18] ;  /* 0x0002c600ff067b82 */ /* 0x000e700000000a00 */
[----:B------:R-:W1:Y:S08]  /*3da0*/  LDC.64 R4, c[0x0][0xb28] ;  /* 0x0002ca00ff047b82 */ /* 0x000e700000000a00 */
[----:B--23--:R-:W1:Y:S02]  /*3db0*/  LDC R22, c[0x0][0x374] ;  /* 0x0000dd00ff167b82 */ /* 0x00ce640000000800 */
.L_x_77:
[----:B------:R-:W-:Y:S02]  /*3dc0*/  LEA R0, R27, UR7, 0x3 ;  /* 0x000000071b007c11 */ /* 0x000fe4000f8e18ff */
[----:B------:R-:W-:Y:S02]  /*3dd0*/  SHF.L.U32 R3, R25, 0x1f, RZ ;  /* 0x0000001f19037819 */ /* 0x000fe400000006ff */
[----:B------:R-:W-:Y:S02]  /*3de0*/  LEA R28, R27, UR7, 0x4 ;  /* 0x000000071b1c7c11 */ /* 0x000fe4000f8e20ff */
[----:B--2---:R-:W2:Y:S02]  /*3df0*/  SYNCS.PHASECHK.TRANS64.TRYWAIT P0, [R0+URZ+0x80], R3 ;  /* 0x00008003000075a7 */ /* 0x004ea400080011ff */
[----:B--2---:R-:W-:Y:S05]  /*3e00*/  @!P0 BRA `(.L_x_67) ;  /* 0x0000004800d88947 */ /* 0x004fea0003800000 */
.L_x_155:
[----:B------:R-:W-:Y:S01]  /*3e10*/  ISETP.GE.AND P0, PT, R26, 0x1, PT ;  /* 0x000000011a00780c */ /* 0x000fe20003f06270 */
[----:B------:R-:W3:Y:S01]  /*3e20*/  LDS.128 R28, [R28+0x110] ;  /* 0x000110001c1c7984 */ /* 0x000ee20000000c00 */
[----:B--2---:R-:W-:Y:S01]  /*3e30*/  VIADD R0, R0, 0x90 ;  /* 0x0000009000007836 */ /* 0x004fe20000000000 */
[----:B------:R-:W-:Y:S01]  /*3e40*/  @!PT LDS RZ, [RZ] ;  /* 0x00000000fffff984 */ /* 0x000fe20000000800 */
[----:B------:R-:W-:Y:S01]  /*3e50*/  @!PT LDS RZ, [RZ] ;  /* 0x00000000fffff984 */ /* 0x000fe20000000800 */
[----:B------:R-:W-:Y:S01]  /*3e60*/  @!PT LDS RZ, [RZ] ;  /* 0x00000000fffff984 */ /* 0x000fe20000000800 */
[----:B------:R-:W-:Y:S01]  /*3e70*/  @!PT LDS RZ, [RZ] ;  /* 0x00000000fffff984 */ /* 0x000fe20000000800 */
[----:B------:R2:W-:Y:S06]  /*3e80*/  MEMBAR.ALL.CTA ;  /* 0x0000000000007992 */ /* 0x0005ec0000008000 */
[----:B--2---:R-:W2:Y:S01]  /*3e90*/  FENCE.VIEW.ASYNC.S ;  /* 0x00000000000073c6 */ /* 0x004ea20000000000 */
[----:B------:R-:W-:Y:S04]  /*3ea0*/  PRMT R0, RZ, 0x654, R0 ;  /* 0x00000654ff007816 */ /* 0x000fe80000000000 */
[----:B--2---:R2:W-:Y:S01]  /*3eb0*/  SYNCS.ARRIVE.TRANS64.RED.A1T0 RZ, [R0+URZ], RZ ;  /* 0x000000ff00ff79a7 */ /* 0x0045e200081004ff */
[----:B---3--:R-:W-:Y:S11]  /*3ec0*/  LOP3.LUT P3, RZ, R30, 0x1, RZ, 0xc0, !PT ;  /* 0x000000011eff7812 */ /* 0x008ff6000786c0ff */
[----:B------:R-:W-:Y:S02]  /*3ed0*/  @!UPT UIADD3 URZ, UPT, UPT, URZ, URZ, URZ ;  /* 0x000000fffffff290 */ /* 0x000fe4000fffe0ff */
[----:B------:R-:W-:Y:S02]  /*3ee0*/  @P3 MOV R13, R28 ;  /* 0x0000001c000d3202 */ /* 0x000fe40000000f00 */
[----:B------:R-:W-:Y:S01]  /*3ef0*/  @P3 LOP3.LUT R8, R29, 0xffff, RZ, 0xc0, !PT ;  /* 0x0000ffff1d083812 */ /* 0x000fe200078ec0ff */
[----:B--2---:R-:W-:Y:S06]  /*3f00*/  @!P0 BRA `(.L_x_68) ;  /* 0x0000000000a48947 */ /* 0x004fec0003800000 */
[----:B-1----:R-:W-:Y:S01]  /*3f10*/  IMAD.HI.U32 R33, R22, R7, RZ ;  /* 0x0000000716217227 */ /* 0x002fe200078e00ff */
[----:B------:R-:W-:Y:S02]  /*3f20*/  ISETP.NE.AND P0, PT, R6, 0x1, PT ;  /* 0x000000010600780c */ /* 0x000fe40003f05270 */
[----:B------:R-:W-:Y:S01]  /*3f30*/  ISETP.NE.AND P2, PT, R26, 0x1, PT ;  /* 0x000000011a00780c */ /* 0x000fe20003f45270 */
[----:B----4-:R-:W-:Y:S01]  /*3f40*/  IMAD.HI.U32 R34, R19, R16, RZ ;  /* 0x0000001013227227 */ /* 0x010fe200078e00ff */
[----:B------:R-:W-:Y:S02]  /*3f50*/  SHF.R.U32.HI R33, RZ, R18, R33 ;  /* 0x00000012ff217219 */ /* 0x000fe40000011621 */
[----:B------:R-:W-:Y:S01]  /*3f60*/  ISETP.NE.AND P4, PT, R2, 0x1, PT ;  /* 0x000000010200780c */ /* 0x000fe20003f85270 */
[----:B------:R-:W-:Y:S01]  /*3f70*/  IMAD.HI.U32 R38, R13, R16, RZ ;  /* 0x000000100d267227 */ /* 0x000fe200078e00ff */
[----:B------:R-:W-:Y:S02]  /*3f80*/  SHF.R.U32.HI R34, RZ, R17, R34 ;  /* 0x00000011ff227219 */ /* 0x000fe40000011622 */
[----:B------:R-:W-:Y:S01]  /*3f90*/  SEL R3, R22, R33, !P0 ;  /* 0x0000002116037207 */ /* 0x000fe20004000000 */
[C---:B------:R-:W-:Y:S01]  /*3fa0*/  IMAD.HI.U32 R33, R8.reuse, R7, RZ ;  /* 0x0000000708217227 */ /* 0x040fe200078e00ff */
[----:B------:R-:W-:Y:S02]  /*3fb0*/  SEL R11, R19, R34, !P4 ;  /* 0x00000022130b7207 */ /* 0x000fe40006000000 */
[----:B------:R-:W-:Y:S01]  /*3fc0*/  SHF.R.U32.HI R38, RZ, R17, R38 ;  /* 0x00000011ff267219 */ /* 0x000fe20000011626 */
[----:B------:R-:W-:Y:S01]  /*3fd0*/  IMAD.HI.U32 R40, R3, R4, RZ ;  /* 0x0000000403287227 */ /* 0x000fe200078e00ff */
[----:B------:R-:W-:Y:S03]  /*3fe0*/  SHF.R.U32.HI R33, RZ, R18, R33 ;  /* 0x00000012ff217219 */ /* 0x000fe60000011621 */
[----:B------:R-:W-:Y:S01]  /*3ff0*/  IMAD.HI.U32 R34, R11, R4, RZ ;  /* 0x000000040b227227 */ /* 0x000fe200078e00ff */
[----:B------:R-:W-:Y:S02]  /*4000*/  @P2 SHF.R.U32.HI R3, RZ, R5, R40 ;  /* 0x00000005ff032219 */ /* 0x000fe40000011628 */
[----:B------:R-:W-:Y:S02]  /*4010*/  SEL R9, R8, R33, !P0 ;  /* 0x0000002108097207 */ /* 0x000fe40004000000 */
[----:B------:R-:W-:Y:S01]  /*4020*/  @P2 SHF.R.U32.HI R11, RZ, R5, R34 ;  /* 0x00000005ff0b2219 */ /* 0x000fe20000011622 */
[C---:B------:R-:W-:Y:S01]  /*4030*/  IMAD R10, R26.reuse, R3, RZ ;  /* 0x000000031a0a7224 */ /* 0x040fe200078e02ff */
[----:B------:R-:W-:Y:S01]  /*4040*/  SEL R3, R13, R38, !P4 ;  /* 0x000000260d037207 */ /* 0x000fe20006000000 */
[C---:B------:R-:W-:Y:S03]  /*4050*/  IMAD.HI.U32 R14, R9.reuse, R4, RZ ;  /* 0x00000004090e7227 */ /* 0x040fe600078e00ff */
[----:B------:R-:W-:Y:S01]  /*4060*/  ISETP.GE.AND P0, PT, R9, R10, PT ;  /* 0x0000000a0900720c */ /* 0x000fe20003f06270 */
[C---:B------:R-:W-:Y:S01]  /*4070*/  IMAD R12, R26.reuse, R11, RZ ;  /* 0x0000000b1a0c7224 */ /* 0x040fe200078e02ff */
[-C--:B------:R-:W-:Y:S04]  /*4080*/  SHF.R.U32.HI R14, RZ, R5.reuse, R14 ;  /* 0x00000005ff0e7219 */ /* 0x080fe8000001160e */
[----:B------:R-:W-:Y:S02]  /*4090*/  ISETP.GE.OR P0, PT, R3, R12, P0 ;  /* 0x0000000c0300720c */ /* 0x000fe40000706670 */
[----:B------:R-:W-:Y:S05]  /*40a0*/  SEL R15, R9, R14, !P2 ;  /* 0x0000000e090f7207 */ /* 0x000fea0005000000 */
[----:B------:R-:W-:Y:S04]  /*40b0*/  IMAD.MOV R14, RZ, RZ, -R15 ;  /* 0x000000ffff0e7224 */ /* 0x000fe800078e0a0f */
[----:B------:R-:W-:Y:S02]  /*40c0*/  IMAD R14, R26, R14, R9 ;  /* 0x0000000e1a0e7224 */ /* 0x000fe400078e0209 */
[C---:B------:R-:W-:Y:S05]  /*40d0*/  @!P0 IMAD.HI.U32 R10, R3.reuse, R4, RZ ;  /* 0x00000004030a8227 */ /* 0x040fea00078e00ff */
[----:B------:R-:W-:Y:S04]  /*40e0*/  @!P0 SHF.R.U32.HI R10, RZ, R5, R10 ;  /* 0x00000005ff0a8219 */ /* 0x000fe8000001160a */
[----:B------:R-:W-:Y:S01]  /*40f0*/  @!P0 SEL R0, R3, R10, !P2 ;  /* 0x0000000a03008207 */ /* 0x000fe20005000000 */
[----:B------:R-:W-:Y:S03]  /*4100*/  IMAD.MOV R10, RZ, RZ, -R3 ;  /* 0x000000ffff0a7224 */ /* 0x000fe600078e0a03 */
[----:B------:R-:W-:Y:S01]  /*4110*/  @!P0 IADD3 R15, PT, PT, R15, -R0, RZ ;  /* 0x800000000f0f8210 */ /* 0x000fe20007ffe0ff */
[----:B------:R-:W-:Y:S01]  /*4120*/  @!P0 IMAD R0, R11, R14, R0 ;  /* 0x0000000e0b008224 */ /* 0x000fe200078e0200 */
[----:B------:R-:W-:Y:S01]  /*4130*/  IADD3 R11, PT, PT, -R9, RZ, RZ ;  /* 0x000000ff090b7210 */ /* 0x000fe20007ffe1ff */
[----:B------:R-:W-:Y:S02]  /*4140*/  IMAD R13, R2, R10, R13 ;  /* 0x0000000a020d7224 */ /* 0x000fe400078e020d */
[----:B------:R-:W-:Y:S02]  /*4150*/  @!P0 IMAD R9, R15, R26, R3 ;  /* 0x0000001a0f098224 */ /* 0x000fe400078e0203 */
[----:B------:R-:W-:Y:S02]  /*4160*/  @!P0 IMAD.MOV.U32 R3, RZ, RZ, R0 ;  /* 0x000000ffff038224 */ /* 0x000fe400078e0000 */
[----:B------:R-:W-:Y:S02]  /*4170*/  IMAD R8, R6, R11, R8 ;  /* 0x0000000b06087224 */ /* 0x000fe400078e0208 */
[----:B------:R-:W-:Y:S02]  /*4180*/  IMAD R13, R3, R2, R13 ;  /* 0x00000002030d7224 */ /* 0x000fe400078e020d */
[----:B------:R-:W-:Y:S02]  /*4190*/  IMAD R8, R9, R6, R8 ;  /* 0x0000000609087224 */ /* 0x000fe400078e0208 */
.L_x_68:
[----:B------:R-:W-:Y:S05]  /*41a0*/  BRA.U UP1, `(.L_x_69) ;  /* 0x0000000101107547 */ /* 0x000fea000b800000 */
[----:B------:R-:W-:Y:S04]  /*41b0*/  MOV R0, UR6 ;  /* 0x0000000600007c02 */ /* 0x000fe80008000f00 */
[----:B------:R-:W-:Y:S04]  /*41c0*/  SHF.L.U32 R3, R0, 0x1f, RZ ;  /* 0x0000001f00037819 */ /* 0x000fe800000006ff */
[----:B------:R-:W2:Y:S02]  /*41d0*/  SYNCS.PHASECHK.TRANS64.TRYWAIT P0, [UR7+0x78], R3 ;  /* 0x00007803ff0075a7 */ /* 0x000ea40008001107 */
[----:B--2---:R-:W-:Y:S05]  /*41e0*/  @!P0 BRA `(.L_x_70) ;  /* 0x0000004400f48947 */ /* 0x004fea0003800000 */
.L_x_69:
[----:B------:R-:W-:Y:S02]  /*41f0*/  R2UR UR35, R21 ;  /* 0x00000000152372ca */ /* 0x000fe400000e0000 */
[----:B------:R-:W-:Y:S02]  /*4200*/  R2UR UR34, R20 ;  /* 0x00000000142272ca */ /* 0x000fe400000e0000 */
[----:B------:R-:W-:Y:S02]  /*4210*/  ISETP.NE.U32.AND P2, PT, RZ, UR4, PT ;  /* 0x00000004ff007c0c */ /* 0x000fe4000bf45070 */
[----:B------:R-:W-:Y:S02]  /*4220*/  SHF.L.U32 R12, R32, 0x1f, RZ ;  /* 0x0000001f200c7819 */ /* 0x000fe400000006ff */
[----:B------:R-:W-:Y:S05]  /*4230*/  ISETP.NE.AND.EX P2, PT, RZ, UR5, PT, P2 ;  /* 0x00000005ff007c0c */ /* 0x000fea000bf45320 */
[----:B------:R-:W-:Y:S02]  /*4240*/  USHF.L.U32 UR35, UR35, 0x7, URZ ;  /* 0x0000000723237899 */ /* 0x000fe400080006ff */
[----:B------:R-:W-:Y:S01]  /*4250*/  USHF.L.U32 UR34, UR34, 0x6, URZ ;  /* 0x0000000622227899 */ /* 0x000fe200080006ff */
[----:B------:R-:W-:Y:S11]  /*4260*/  BRA.U !UP3, `(.L_x_71) ;  /* 0x000000010b347547 */ /* 0x000ff6000b800000 */
[----:B------:R-:W-:Y:S01]  /*4270*/  UPLOP3.LUT UP0, UPT, UPT, UPT, UP2, 0x80, 0x8 ;  /* 0x000000000008789c */ /* 0x000fe20003f0f020 */
[----:B--2---:R-:W-:Y:S02]  /*4280*/  HFMA2 R0, -RZ, RZ, 0, 5.9604644775390625e-08 ;  /* 0x00000001ff007431 */ /* 0x004fe400000001ff */
[----:B------:R-:W-:Y:S03]  /*4290*/  IMAD.MOV.U32 R67, RZ, RZ, 0x1 ;  /* 0x00000001ff437424 */ /* 0x000fe600078e00ff */
[----:B------:R-:W-:Y:S05]  /*42a0*/  PLOP3.LUT P0, PT, PT, PT, UP0, 0x80, 0x8 ;  /* 0x000000000008781c */ /* 0x000fea0003f0f008 */
[----:B------:R-:W2:Y:S01]  /*42b0*/  @UP0 LDCU.64 UR10, c[0x0][0x888] ;  /* 0x00011100ff0a07ac */ /* 0x000ea20008000a00 */
[----:B------:R-:W-:Y:S07]  /*42c0*/  @UP0 UIMAD UR8, UR36, UR4, URZ ;  /* 0x00000004240802a4 */ /* 0x000fee000f8e02ff */
[----:B------:R-:W-:Y:S01]  /*42d0*/  @!P0 PRMT R67, R0, 0x7610, R67 ;  /* 0x0000761000438816 */ /* 0x000fe20000000043 */
[----:B--2---:R-:W-:Y:S03]  /*42e0*/  @UP0 UIMAD.WIDE UR10, UR8, 0x4, UR10 ;  /* 0x00000004080a08a5 */ /* 0x004fe6000f8e020a */
[----:B------:R-:W2:Y:S03]  /*42f0*/  @!UP0 LDCU UR8, c[0x0][0x880] ;  /* 0x00011000ff0887ac */ /* 0x000ea60008000800 */
[----:B------:R-:W-:Y:S01]  /*4300*/  IMAD.U32 R10, RZ, RZ, UR10 ;  /* 0x0000000aff0a7e24 */ /* 0x000fe2000f8e00ff */
[----:B------:R-:W-:Y:S05]  /*4310*/  MOV R11, UR11 ;  /* 0x0000000b000b7c02 */ /* 0x000fea0008000f00 */
[----:B------:R3:W5:Y:S02]  /*4320*/  @P0 LDG.E R35, desc[UR46][R10.64] ;  /* 0x0000002e0a230981 */ /* 0x000764000c1e1900 */
[----:B--23--:R-:W-:Y:S07]  /*4330*/  @!P0 IMAD.U32 R35, RZ, RZ, UR8 ;  /* 0x00000008ff238e24 */ /* 0x00cfee000f8e00ff */
.L_x_71:
[----:B-----5:R-:W-:Y:S01]  /*4340*/  @!P2 FSETP.EQ.AND P0, PT, R35, RZ, PT ;  /* 0x000000ff2300a20b */ /* 0x020fe20003f02000 */
[----:B------:R-:W-:Y:S01]  /*4350*/  @!UPT UIADD3 URZ, UPT, UPT, URZ, URZ, URZ ;  /* 0x000000fffffff290 */ /* 0x000fe2000fffe0ff */
[----:B------:R-:W-:Y:S11]  /*4360*/  @!P2 BRA `(.L_x_72) ;  /* 0x000000000014a947 */ /* 0x000ff60003800000 */
[----:B------:R-:W-:Y:S02]  /*4370*/  LOP3.LUT P2, RZ, R67, 0xff, RZ, 0xc0, !PT ;  /* 0x000000ff43ff7812 */ /* 0x000fe4000784c0ff */
[----:B------:R-:W-:Y:S04]  /*4380*/  PLOP3.LUT P0, PT, PT, PT, UP0, 0x80, 0x8 ;  /* 0x000000000008781c */ /* 0x000fe80003f0f008 */
[----:B------:R-:W-:Y:S07]  /*4390*/  PLOP3.LUT P0, PT, P0, PT, PT, 0x8, 0x80 ;  /* 0x000000000080781c */ /* 0x000fee000070e170 */
[----:B------:R-:W-:Y:S11]  /*43a0*/  @P2 FSETP.EQ.AND P0, PT, R35, RZ, PT ;  /* 0x000000ff2300220b */ /* 0x000ff60003f02000 */
[----:B------:R-:W-:Y:S02]  /*43b0*/  @!UPT UIADD3 URZ, UPT, UPT, URZ, URZ, URZ ;  /* 0x000000fffffff290 */ /* 0x000fe4000fffe0ff */
.L_x_72:
[----:B------:R-:W3:Y:S01]  /*43c0*/  SYNCS.PHASECHK.TRANS64.TRYWAIT P2, [UR7+0x50], R12 ;  /* 0x0000500cff0075a7 */ /* 0x000ee20008041107 */
[----:B------:R-:W-:Y:S04]  /*43d0*/  ELECT P4, URZ, PT ;  /* 0x0000000000ff782f */ /* 0x000fe80003880000 */
[----:B------:R-:W-:Y:S11]  /*43e0*/  PLOP3.LUT P4, PT, P0, P4, PT, 0xf2, 0x2f ;  /* 0x00000000002f781c */ /* 0x000ff60000789e72 */
[----:B------:R-:W-:Y:S02]  /*43f0*/  @!UPT UIADD3 URZ, UPT, UPT, URZ, URZ, URZ ;  /* 0x000000fffffff290 */ /* 0x000fe4000fffe0ff */
[----:B-1----:R-:W-:Y:S05]  /*4400*/  @!P4 IADD3 R9, P0, PT, R36, 0x580, RZ ;  /* 0x000005802409c810 */ /* 0x002fea0007f1e0ff */
[----:B--2---:R-:W-:Y:S01]  /*4410*/  @!P4 IMAD.X R0, RZ, RZ, R37, P0 ;  /* 0x000000ffff00c224 */ /* 0x004fe200000e0625 */
[----:B---3--:R-:W-:Y:S07]  /*4420*/  @!P2 BRA `(.L_x_73) ;  /* 0x00000044007ca947 */ /* 0x008fee0003800000 */
.L_x_158:
[----:B------:R-:W-:Y:S01]  /*4430*/  @!P4 R2UR UR8, R0 ;  /* 0x000000000008c2ca */ /* 0x000fe200000e0000 */
[----:B------:R-:W-:Y:S01]  /*4440*/  VOTEU.ALL UP1, P4 ;  /* 0x0000000000ff7886 */ /* 0x000fe20002020000 */
[----:B------:R-:W-:Y:S01]  /*4450*/  @!P4 R2UR UR9, R9 ;  /* 0x000000000909c2ca */ /* 0x000fe200000e0000 */
[----:B------:R-:W-:Y:S01]  /*4460*/  @!P4 IMAD.MOV.U32 R0, RZ, RZ, 0x2000 ;  /* 0x00002000ff00c424 */ /* 0x000fe200078e00ff */
[----:B------:R-:W-:Y:S01]  /*4470*/  UMOV UR10, 0x0 ;  /* 0x00000000000a7882 */ /* 0x000fe20000000000 */
[----:B------:R-:W-:Y:S01]  /*4480*/  UMOV UR11, 0x10000000 ;  /* 0x10000000000b7882 */ /* 0x000fe20000000000 */
[----:B------:R-:W-:Y:S01]  /*4490*/  @!UP1 UIADD3 UR32, UPT, UPT, UR7, 0x200, URZ ;  /* 0x0000020007209890 */ /* 0x000fe2000fffe0ff */
[----:B------:R-:W-:Y:S01]  /*44a0*/  @!P4 IADD3 R9, P0, PT, R36, 0x580, RZ ;  /* 0x000005802409c810 */ /* 0x000fe20007f1e0ff */
[----:B------:R-:W-:Y:S05]  /*44b0*/  VOTEU.ALL UP1, P4 ;  /* 0x0000000000ff7886 */ /* 0x000fea0002020000 */
[----:B------:R-:W-:Y:S01]  /*44c0*/  IMAD.U32 R11, RZ, RZ, UR8 ;  /* 0x00000008ff0b7e24 */ /* 0x000fe2000f8e00ff */
[----:B------:R-:W-:Y:S01]  /*44d0*/  UPRMT UR8, UR37, 0x654, UR33 ;  /* 0x0000065425087896 */ /* 0x000fe20008000021 */
[----:B------:R-:W-:Y:S03]  /*44e0*/  IMAD.U32 R10, RZ, RZ, UR9 ;  /* 0x00000009ff0a7e24 */ /* 0x000fe6000f8e00ff */
[----:B------:R-:W-:Y:S02]  /*44f0*/  @!P4 R2UR UR15, R11 ;  /* 0x000000000b0fc2ca */ /* 0x000fe400000e0000 */
[----:B------:R-:W-:Y:S11]  /*4500*/  @!P4 R2UR UR14, R10 ;  /* 0x000000000a0ec2ca */ /* 0x000ff600000e0000 */
[----:B------:R-:W-:Y:S02]  /*4510*/  @!UPT UIADD3 URZ, UPT, UPT, URZ, URZ, URZ ;  /* 0x000000fffffff290 */ /* 0x000fe4000fffe0ff */
[----:B------:R2:W-:Y:S01]  /*4520*/  @!UP1 UTMALDG.3D [UR32], [UR14], desc[UR10] ;  /* 0x00000a200e0095b4 */ /* 0x0005e20008011000 */
[----:B------:R3:W-:Y:S01]  /*4530*/  @!P4 SYNCS.ARRIVE.TRANS64.RED.A0TR RZ, [UR7+0x30], R0 ;  /* 0x00003000ffffc9a7 */ /* 0x0007e20008300407 */
[----:B------:R-:W-:Y:S01]  /*4540*/  SYNCS.ARRIVE.TRANS64.RED.A1T0 RZ, [UR8], RZ ;  /* 0x000000ffffff79a7 */ /* 0x000fe20008100408 */
[----:B---3--:R-:W-:Y:S01]  /*4550*/  @!P4 IMAD.X R0, RZ, RZ, R37, P0 ;  /* 0x000000ffff00c224 */ /* 0x008fe200000e0625 */
[----:B------:R-:W3:Y:S02]  /*4560*/  SYNCS.PHASECHK.TRANS64.TRYWAIT P2, [UR7+0x58], R12 ;  /* 0x0000580cff0075a7 */ /* 0x000ee40008041107 */
[----:B--23--:R-:W-:Y:S05]  /*4570*/  @!P2 BRA `(.L_x_74) ;  /* 0x000000440040a947 */ /* 0x00cfea0003800000 */
.L_x_160:
        /* <DEDUP_REMOVED lines=8> */
[----:B------:R-:W-:Y:S01]  /*4600*/  @!UP1 UIADD3 UR24, UPT, UPT, UR7, 0x2200, URZ ;  /* 0x0000220007189890 */ /* 0x000fe2000fffe0ff */
[----:B------:R-:W-:Y:S01]  /*4610*/  VOTEU.ALL UP1, P4 ;  /* 0x0000000000ff7886 */ /* 0x000fe20002020000 */
[----:B------:R-:W-:Y:S01]  /*4620*/  UMOV UR27, UR35 ;  /* 0x00000023001b7c82 */ /* 0x000fe20008000000 */
[----:B------:R-:W-:Y:S02]  /*4630*/  UMOV UR28, UR36 ;  /* 0x00000024001c7c82 */ /* 0x000fe40008000000 */
[----:B------:R-:W-:Y:S01]  /*4640*/  IMAD.U32 R11, RZ, RZ, UR8 ;  /* 0x00000008ff0b7e24 */ /* 0x000fe2000f8e00ff */
[----:B------:R-:W-:Y:S01]  /*4650*/  UPRMT UR8, UR37, 0x654, UR25 ;  /* 0x0000065425087896 */ /* 0x000fe20008000019 */
[----:B------:R-:W-:Y:S02]  /*4660*/  IMAD.U32 R10, RZ, RZ, UR9 ;  /* 0x00000009ff0a7e24 */ /* 0x000fe4000f8e00ff */
[----:B------:R-:W-:Y:S01]  /*4670*/  @!P4 IMAD.X R20, RZ, RZ, R37, P0 ;  /* 0x000000ffff14c224 */ /* 0x000fe200000e0625 */
[----:B------:R-:W-:Y:S02]  /*4680*/  @!P4 R2UR UR15, R11 ;  /* 0x000000000b0fc2ca */ /* 0x000fe400000e0000 */
[----:B------:R-:W-:Y:S11]  /*4690*/  @!P4 R2UR UR14, R10 ;  /* 0x000000000a0ec2ca */ /* 0x000ff600000e0000 */
[----:B------:R-:W-:Y:S02]  /*46a0*/  @!UPT UIADD3 URZ, UPT, UPT, URZ, URZ, URZ ;  /* 0x000000fffffff290 */ /* 0x000fe4000fffe0ff */
[----:B------:R2:W-:Y:S01]  /*46b0*/  @!UP1 UTMALDG.3D [UR24], [UR14], desc[UR10] ;  /* 0x00000a180e0095b4 */ /* 0x0005e20008011000 */
[----:B------:R2:W-:Y:S01]  /*46c0*/  @!P4 SYNCS.ARRIVE.TRANS64.RED.A0TR RZ, [UR7+0x38], R0 ;  /* 0x00003800ffffc9a7 */ /* 0x0005e20008300407 */
[----:B------:R-:W-:Y:S01]  /*46d0*/  SYNCS.ARRIVE.TRANS64.RED.A1T0 RZ, [UR8], RZ ;  /* 0x000000ffffff79a7 */ /* 0x000fe20008100408 */
[----:B------:R-:W3:Y:S02]  /*46e0*/  SYNCS.PHASECHK.TRANS64.TRYWAIT P2, [UR7+0x60], R12 ;  /* 0x0000600cff0075a7 */ /* 0x000ee40008041107 */
[----:B--23--:R-:W-:Y:S05]  /*46f0*/  @!P2 BRA `(.L_x_75) ;  /* 0x0000004000f8a947 */ /* 0x00cfea0003800000 */
.L_x_162:
[----:B------:R-:W2:Y:S01]  /*4700*/  LDC.64 R14, c[0x0][0xb10] ;  /* 0x0002c400ff0e7b82 */ /* 0x000ea20000000a00 */
[----:B------:R-:W-:Y:S01]  /*4710*/  @!P4 R2UR UR8, R20 ;  /* 0x000000001408c2ca */ /* 0x000fe200000e0000 */
[----:B------:R-:W-:Y:S01]  /*4720*/  VOTEU.ALL UP1, P4 ;  /* 0x0000000000ff7886 */ /* 0x000fe20002020000 */
[----:B------:R-:W-:Y:S01]  /*4730*/  @!P4 R2UR UR9, R21 ;  /* 0x000000001509c2ca */ /* 0x000fe200000e0000 */
[----:B------:R-:W-:Y:S01]  /*4740*/  UMOV UR10, 0x0 ;  /* 0x00000000000a7882 */ /* 0x000fe20000000000 */
[----:B------:R-:W-:Y:S03]  /*4750*/  UMOV UR11, 0x10000000 ;  /* 0x10000000000b7882 */ /* 0x000fe60000000000 */
[----:B------:R-:W3:Y:S01]  /*4760*/  LDC.64 R10, c[0x0][0xb18] ;  /* 0x0002c600ff0a7b82 */ /* 0x000ee20000000a00 */
[----:B------:R-:W-:Y:S01]  /*4770*/  @!UP1 UIADD3 UR18, UPT, UPT, UR34, 0x20, URZ ;  /* 0x0000002022129890 */ /* 0x000fe2000fffe0ff */
[----:B------:R-:W-:Y:S01]  /*4780*/  @P3 SHF.R.U32.HI R24, RZ, 0x10, R29 ;  /* 0x00000010ff183819 */ /* 0x000fe2000001161d */
[----:B------:R-:W-:Y:S01]  /*4790*/  @!UP1 UIADD3 UR16, UPT, UPT, UR7, 0x4200, URZ ;  /* 0x0000420007109890 */ /* 0x000fe2000fffe0ff */
[----:B------:R-:W-:Y:S01]  /*47a0*/  VIADD R27, R27, 0x1 ;  /* 0x000000011b1b7836 */ /* 0x000fe20000000000 */
[----:B------:R-:W-:Y:S03]  /*47b0*/  VOTEU.ALL UP1, P4 ;  /* 0x0000000000ff7886 */ /* 0x000fe60002020000 */
[----:B------:R-:W5:Y:S01]  /*47c0*/  @!P1 LDC R0, c[0x0][0xb20] ;  /* 0x0002c800ff009b82 */ /* 0x000f620000000800 */
[----:B------:R-:W-:Y:S01]  /*47d0*/  UMOV UR19, UR35 ;  /* 0x0000002300137c82 */ /* 0x000fe20008000000 */
[----:B------:R-:W-:Y:S01]  /*47e0*/  IMAD.U32 R21, RZ, RZ, UR8 ;  /* 0x00000008ff157e24 */ /* 0x000fe2000f8e00ff */
[----:B------:R-:W-:Y:S05]  /*47f0*/  UMOV UR20, UR36 ;  /* 0x0000002400147c82 */ /* 0x000fea0008000000 */
[----:B-1----:R-:W1:Y:S01]  /*4800*/  @!P1 LDC R3, c[0x0][0xb0c] ;  /* 0x0002c300ff039b82 */ /* 0x002e620000000800 */
[----:B------:R-:W-:Y:S01]  /*4810*/  IMAD.U32 R20, RZ, RZ, UR9 ;  /* 0x00000009ff147e24 */ /* 0x000fe2000f8e00ff */
[----:B------:R-:W-:Y:S01]  /*4820*/  UPRMT UR8, UR37, 0x654, UR17 ;  /* 0x0000065425087896 */ /* 0x000fe20008000011 */
[----:B------:R-:W-:Y:S03]  /*4830*/  @!P4 R2UR UR15, R21 ;  /* 0x00000000150fc2ca */ /* 0x000fe600000e0000 */
[----:B------:R-:W-:Y:S01]  /*4840*/  @!P4 R2UR UR14, R20 ;  /* 0x00000000140ec2ca */ /* 0x000fe200000e0000 */
[----:B------:R-:W-:Y:S11]  /*4850*/  @!P4 IMAD.MOV.U32 R20, RZ, RZ, 0x2000 ;  /* 0x00002000ff14c424 */ /* 0x000ff600078e00ff */
[----:B------:R-:W-:Y:S01]  /*4860*/  @!UPT UIADD3 URZ, UPT, UPT, URZ, URZ, URZ ;  /* 0x000000fffffff290 */ /* 0x000fe2000fffe0ff */
[----:B------:R1:W-:Y:S01]  /*4870*/  @!UP1 UTMALDG.3D [UR16], [UR14], desc[UR10] ;  /* 0x00000a100e0095b4 */ /* 0x0003e20008011000 */
[----:B------:R1:W-:Y:S02]  /*4880*/  @!P4 SYNCS.ARRIVE.TRANS64.RED.A0TR RZ, [UR7+0x40], R20 ;  /* 0x00004014ffffc9a7 */ /* 0x0003e40008300407 */
[----:B-1----:R-:W-:Y:S01]  /*4890*/  @!P1 ISETP.NE.AND P2, PT, R3, 0x1, PT ;  /* 0x000000010300980c */ /* 0x002fe20003f45270 */
[C---:B--2---:R-:W-:Y:S01]  /*48a0*/  @!P1 IMAD.HI.U32 R14, R13.reuse, R14, RZ ;  /* 0x0000000e0d0e9227 */ /* 0x044fe200078e00ff */
[----:B---3--:R-:W-:Y:S03]  /*48b0*/  @!P1 ISETP.NE.AND P0, PT, R10, 0x1, PT ;  /* 0x000000010a00980c */ /* 0x008fe60003f05270 */
[C---:B------:R-:W-:Y:S01]  /*48c0*/  @!P1 IMAD.HI.U32 R11, R8.reuse, R11, RZ ;  /* 0x0000000b080b9227 */ /* 0x040fe200078e00ff */
[----:B------:R-:W-:Y:S04]  /*48d0*/  @!P1 SHF.R.U32.HI R14, RZ, R15, R14 ;  /* 0x0000000fff0e9219 */ /* 0x000fe8000001160e */
[----:B-----5:R-:W-:Y:S01]  /*48e0*/  @!P1 SHF.R.U32.HI R9, RZ, R0, R11 ;  /* 0x00000000ff099219 */ /* 0x020fe2000001160b */
[----:B------:R-:W-:Y:S01]  /*48f0*/  SYNCS.ARRIVE.TRANS64.RED.A1T0 RZ, [UR8], RZ ;  /* 0x000000ffffff79a7 */ /* 0x000fe20008100408 */
[----:B------:R-:W-:Y:S02]  /*4900*/  @!P1 SEL R14, R13, R14, !P2 ;  /* 0x0000000e0d0e9207 */ /* 0x000fe40005000000 */
[----:B------:R-:W-:Y:S01]  /*4910*/  @!P1 SEL R9, R8, R9, !P0 ;  /* 0x0000000908099207 */ /* 0x000fe20004000000 */
[----:B------:R-:W1:Y:S04]  /*4920*/  SYNCS.PHASECHK.TRANS64.TRYWAIT P5, [UR7+0x68], R12 ;  /* 0x0000680cff0075a7 */ /* 0x000e6800080a1107 */
[----:B------:R-:W-:Y:S02]  /*4930*/  @!P1 IMAD.IADD R0, R9, 0x1, -R14 ;  /* 0x0000000109009824 */ /* 0x000fe400078e0a0e */
[----:B------:R-:W-:Y:S02]  /*4940*/  @!P1 IMAD.IADD R9, R14, 0x1, -R9 ;  /* 0x000000010e099824 */ /* 0x000fe400078e0a09 */
[----:B------:R-:W-:Y:S02]  /*4950*/  @!P1 IMAD R13, R0, R3, R13 ;  /* 0x00000003000d9224 */ /* 0x000fe400078e020d */
[----:B------:R-:W-:Y:S01]  /*4960*/  @!P1 IMAD R8, R9, R10, R8 ;  /* 0x0000000a09089224 */ /* 0x000fe200078e0208 */
[----:B-1----:R-:W-:Y:S06]  /*4970*/  @!P5 BRA `(.L_x_76) ;  /* 0x000000400070d947 */ /* 0x002fec0003800000 */
.L_x_164:
[----:B-1----:R-:W-:Y:S01]  /*4980*/  @!P4 IADD3 R3, P0, PT, R36, 0x580, RZ ;  /* 0x000005802403c810 */ /* 0x002fe20007f1e0ff */
[----:B------:R-:W-:Y:S01]  /*4990*/  VOTEU.ALL UP1, P4 ;  /* 0x0000000000ff7886 */ /* 0x000fe20002020000 */
[----:B------:R-:W-:Y:S01]  /*49a0*/  UMOV UR18, 0x0 ;  /* 0x0000000000127882 */ /* 0x000fe20000000000 */
[----:B------:R-:W-:Y:S01]  /*49b0*/  UMOV UR19, 0x10000000 ;  /* 0x1000000000137882 */ /* 0x000fe20000000000 */
[----:B------:R-:W-:Y:S01]  /*49c0*/  @!P4 R2UR UR9, R3 ;  /* 0x000000000309c2ca */ /* 0x000fe200000e0000 */
[----:B------:R-:W-:Y:S01]  /*49d0*/  @!P4 IMAD.X R0, RZ, RZ, R37, P0 ;  /* 0x000000ffff00c224 */ /* 0x000fe200000e0625 */
[----:B------:R-:W-:Y:S01]  /*49e0*/  @!UP1 UIADD3 UR10, UPT, UPT, UR34, 0x30, URZ ;  /* 0x00000030220a9890 */ /* 0x000fe2000fffe0ff */
[----:B------:R-:W-:Y:S01]  /*49f0*/  ISETP.NE.AND P0, PT, R27, 0x2, PT ;  /* 0x000000021b00780c */ /* 0x000fe20003f05270 */
[----:B------:R-:W-:Y:S01]  /*4a00*/  UMOV UR11, UR35 ;  /* 0x00000023000b7c82 */ /* 0x000fe20008000000 */
[----:B------:R-:W-:Y:S01]  /*4a10*/  UMOV UR12, UR36 ;  /* 0x00000024000c7c82 */ /* 0x000fe20008000000 */
[----:B------:R-:W-:Y:S01]  /*4a20*/  @!P4 R2UR UR8, R0 ;  /* 0x000000000008c2ca */ /* 0x000fe200000e0000 */
[----:B------:R-:W-:Y:S01]  /*4a30*/  IMAD.IADD R20, R8, 0x1, R66 ;  /* 0x0000000108147824 */ /* 0x000fe200078e0242 */
[----:B------:R-:W-:Y:S01]  /*4a40*/  @P3 R2UR UR36, R24 ;  /* 0x00000000182432ca */ /* 0x000fe200000e0000 */
[----:B------:R-:W-:Y:S01]  /*4a50*/  IMAD.IADD R21, R13, 0x1, R68 ;  /* 0x000000010d157824 */ /* 0x000fe200078e0244 */
[----:B------:R-:W-:Y:S02]  /*4a60*/  SEL R0, RZ, 0x1, P0 ;  /* 0x00000001ff007807 */ /* 0x000fe40000000000 */
[----:B------:R-:W-:Y:S01]  /*4a70*/  LOP3.LUT R32, R32, 0x1, RZ, 0x3c, !PT ;  /* 0x0000000120207812 */ /* 0x000fe200078e3cff */
[----:B------:R-:W-:Y:S01]  /*4a80*/  IMAD.U32 R10, RZ, RZ, UR9 ;  /* 0x00000009ff0a7e24 */ /* 0x000fe2000f8e00ff */
[----:B------:R-:W-:Y:S01]  /*4a90*/  @!UP1 UIADD3 UR9, UPT, UPT, UR7, 0x48, URZ ;  /* 0x0000004807099890 */ /* 0x000fe2000fffe0ff */
[----:B------:R-:W-:Y:S02]  /*4aa0*/  LOP3.LUT R25, R25, R0, RZ, 0x3c, !PT ;  /* 0x0000000019197212 */ /* 0x000fe400078e3cff */
[----:B------:R-:W-:Y:S02]  /*4ab0*/  SEL R27, R27, RZ, P0 ;  /* 0x000000ff1b1b7207 */ /* 0x000fe40000000000 */
[----:B------:R-:W-:Y:S01]  /*4ac0*/  IMAD.U32 R11, RZ, RZ, UR8 ;  /* 0x00000008ff0b7e24 */ /* 0x000fe2000f8e00ff */
[----:B------:R-:W-:Y:S01]  /*4ad0*/  @!P4 R2UR UR14, R10 ;  /* 0x000000000a0ec2ca */ /* 0x000fe200000e0000 */
[----:B------:R-:W-:Y:S01]  /*4ae0*/  @!UP1 UIADD3 UR8, UPT, UPT, UR7, 0x6200, URZ ;  /* 0x0000620007089890 */ /* 0x000fe2000fffe0ff */
[----:B------:R-:W-:Y:S02]  /*4af0*/  VOTEU.ALL UP1, P4 ;  /* 0x0000000000ff7886 */ /* 0x000fe40002020000 */
[----:B------:R-:W-:Y:S11]  /*4b00*/  @!P4 R2UR UR15, R11 ;  /* 0x000000000b0fc2ca */ /* 0x000ff600000e0000 */
[----:B------:R-:W-:Y:S02]  /*4b10*/  @!UPT UIADD3 URZ, UPT, UPT, URZ, URZ, URZ ;  /* 0x000000fffffff290 */ /* 0x000fe4000fffe0ff */
[----:B------:R2:W-:Y:S01]  /*4b20*/  @!UP1 UTMALDG.3D [UR8], [UR14], desc[UR18] ;  /* 0x000012080e0095b4 */ /* 0x0005e20008011000 */
[----:B------:R2:W-:Y:S01]  /*4b30*/  @!P4 SYNCS.ARRIVE.TRANS64.RED.A0TR RZ, [UR7+0x48], R23 ;  /* 0x00004817ffffc9a7 */ /* 0x0005e20008300407 */
[----:B------:R-:W-:Y:S01]  /*4b40*/  UPLOP3.LUT UP1, UPT, UPT, UPT, UPT, 0x80, 0x8 ;  /* 0x000000000008789c */ /* 0x000fe20003f2f070 */
[----:B------:R-:W-:Y:S01]  /*4b50*/  SYNCS.ARRIVE.TRANS64.RED.A1T0 RZ, [UR13], RZ ;  /* 0x000000ffffff79a7 */ /* 0x000fe2000810040d */
[----:B------:R-:W-:Y:S09]  /*4b60*/  @P3 BRA `(.L_x_77) ;  /* 0xfffffff000943947 */ /* 0x000ff2000383ffff */
[----:B------:R-:W-:-:S04]  /*4b70*/  SHF.L.U32 R3, R32, 0x1f, RZ ;  /* 0x0000001f20037819 */ /* 0x000fc800000006ff */
[----:B------:R-:W1:Y:S02]  /*4b80*/  SYNCS.PHASECHK.TRANS64.TRYWAIT P0, [UR7+0x50], R3 ;  /* 0x00005003ff0075a7 */ /* 0x000e640008001107 */
[----:B-1----:R-:W-:Y:S05]  /*4b90*/  @!P0 BRA `(.L_x_78) ;  /* 0x0000004000008947 */ /* 0x002fea0003800000 */
.L_x_166:
[----:B------:R-:W3:Y:S02]  /*4ba0*/  SYNCS.PHASECHK.TRANS64.TRYWAIT P0, [UR7+0x58], R3 ;  /* 0x00005803ff0075a7 */ /* 0x000ee40008001107 */
[----:B---3--:R-:W-:Y:S05]  /*4bb0*/  @!P0 BRA `(.L_x_79) ;  /* 0x0000004000108947 */ /* 0x008fea0003800000 */
.L_x_168:
[----:B------:R-:W3:Y:S02]  /*4bc0*/  SYNCS.PHASECHK.TRANS64.TRYWAIT P0, [UR7+0x60], R3 ;  /* 0x00006003ff0075a7 */ /* 0x000ee40008001107 */
[----:B---3--:R-:W-:Y:S05]  /*4bd0*/  @!P0 BRA `(.L_x_80) ;  /* 0x0000004000208947 */ /* 0x008fea0003800000 */
.L_x_170:
[----:B-1----:R-:W-:-:S07]  /*4be0*/  MOV R0, UR7 ;  /* 0x0000000700007c02 */ /* 0x002fce0008000f00 */
.L_x_81:
[----:B-1----:R-:W-:-:S04]  /*4bf0*/  SHF.L.U32 R3, R32, 0x1f, RZ ;  /* 0x0000001f20037819 */ /* 0x002fc800000006ff */
[----:B------:R1:W3:Y:S03]  /*4c00*/  SYNCS.PHASECHK.TRANS64.TRYWAIT P0, [R0+URZ+0x68], R3 ;  /* 0x00006803000075a7 */ /* 0x0002e600080011ff */
[----:B---3--:R-:W-:Y:S05]  /*4c10*/  @!P0 NANOSLEEP.SYNCS 0x989680 ;  /* 0x009896800000895d */ /* 0x008fea0003900000 */
[----:B------:R-:W3:Y:S02]  /*4c20*/  @!P0 SYNCS.PHASECHK.TRANS64 P0, [R0+URZ+0x68], R3 ;  /* 0x00006803000085a7 */ /* 0x000ee400080010ff */
[----:B--23--:R-:W-:Y:S05]  /*4c30*/  @P0 EXIT ;  /* 0x000000000000094d */ /* 0x00cfea0003800000 */
[----:B------:R-:W-:Y:S05]  /*4c40*/  BRA `(.L_x_81) ;  /* 0xfffffffc00e87947 */ /* 0x000fea000383ffff */
.L_x_66:
[----:B------:R-:W-:-:S06]  /*4c50*/  UISETP.GE.AND UP1, UPT, UR8, 0x4, UPT ;  /* 0x000000040800788c */ /* 0x000fcc000bf26270 */
[----:B------:R-:W-:-:S13]  /*4c60*/  PLOP3.LUT P0, PT, PT, PT, UP1, 0x80, 0x8 ;  /* 0x000000000008781c */ /* 0x000fda0003f0f018 */
[----:B------:R-:W-:Y:S05]  /*4c70*/  @!P0 EXIT ;  /* 0x000000000000894d */ /* 0x000fea0003800000 */
[----:B------:R-:W-:Y:S01]  /*4c80*/  BAR.SYNC.DEFER_BLOCKING 0x6, 0xa0 ;  /* 0x0182800000007b1d */ /* 0x000fe20000010000 */
[C---:B------:R-:W-:Y:S01]  /*4c90*/  IMAD.SHL.U32 R3, R81.reuse, 0x10, RZ ;  /* 0x0000001051037824 */ /* 0x040fe200078e00ff */
[C---:B------:R-:W-:Y:S01]  /*4ca0*/  SHF.L.U32 R33, R81.reuse, 0x10, RZ ;  /* 0x0000001051217819 */ /* 0x040fe200000006ff */
[C---:B------:R-:W-:Y:S01]  /*4cb0*/  IMAD.SHL.U32 R80, R81.reuse, 0x2, RZ ;  /* 0x0000000251507824 */ /* 0x040fe200078e00ff */
[----:B------:R-:W-:Y:S01]  /*4cc0*/  LOP3.LUT R82, R81, 0x60, RZ, 0xc0, !PT ;  /* 0x0000006051527812 */ /* 0x000fe200078ec0ff */
[----:B------:R-:W-:Y:S01]  /*4cd0*/  HFMA2 R77, -RZ, RZ, 0, 5.9604644775390625e-08 ;  /* 0x00000001ff4d7431 */ /* 0x000fe200000001ff */
[----:B------:R-:W-:Y:S02]  /*4ce0*/  UMOV UR48, 0x400 ;  /* 0x0000040000307882 */ /* 0x000fe40000000000 */
[----:B------:R-:W1:Y:S01]  /*4cf0*/  LDC R71, c[0x0][0x370] ;  /* 0x0000dc00ff477b82 */ /* 0x000e620000000800 */
[----:B------:R-:W-:Y:S01]  /*4d00*/  ULEA UR48, UR37, UR48, 0x18 ;  /* 0x0000003025307291 */ /* 0x000fe2000f8ec0ff */
[----:B------:R-:W-:Y:S01]  /*4d10*/  LOP3.LUT R5, R3, 0x60, RZ, 0xc0, !PT ;  /* 0x0000006003057812 */ /* 0x000fe200078ec0ff */
[----:B------:R-:W-:Y:S01]  /*4d20*/  HFMA2 R75, -RZ, RZ, 0, 0 ;  /* 0x00000000ff4b7431 */ /* 0x000fe200000001ff */
[----:B------:R-:W-:Y:S01]  /*4d30*/  LOP3.LUT R79, R81, 0x2, RZ, 0xc0, !PT ;  /* 0x00000002514f7812 */ /* 0x000fe200078ec0ff */
[----:B------:R-:W-:Y:S01]  /*4d40*/  UIADD3 UR4, UPT, UPT, UR48, 0x200, URZ ;  /* 0x0000020030047890 */ /* 0x000fe2000fffe0ff */
[----:B------:R-:W-:Y:S01]  /*4d50*/  LOP3.LUT R80, R5, 0xc, R80, 0xf8, !PT ;  /* 0x0000000c05507812 */ /* 0x000fe200078ef850 */
[----:B------:R-:W-:Y:S01]  /*4d60*/  IMAD.MOV.U32 R30, RZ, RZ, RZ ;  /* 0x000000ffff1e7224 */ /* 0x000fe200078e00ff */
[----:B------:R-:W2:Y:S01]  /*4d70*/  LDC R28, c[0x0][0xb0c] ;  /* 0x0002c300ff1c7b82 */ /* 0x000ea20000000800 */
[----:B------:R-:W-:Y:S01]  /*4d80*/  LOP3.LUT R33, R33, 0x600000, RZ, 0xc0, !PT ;  /* 0x0060000021217812 */ /* 0x000fe200078ec0ff */
[----:B------:R-:W-:Y:S01]  /*4d90*/  IMAD.MOV.U32 R85, RZ, RZ, RZ ;  /* 0x000000ffff557224 */ /* 0x000fe200078e00ff */
[----:B------:R-:W-:Y:S01]  /*4da0*/  LOP3.LUT R80, R80, 0x790, R3, 0xf8, !PT ;  /* 0x0000079050507812 */ /* 0x000fe200078ef803 */
[----:B------:R-:W-:Y:S01]  /*4db0*/  IMAD.U32 R73, RZ, RZ, UR4 ;  /* 0x00000004ff497e24 */ /* 0x000fe2000f8e00ff */
[----:B------:R-:W-:Y:S01]  /*4dc0*/  LOP3.LUT R81, R81, 0x4, RZ, 0xc0, !PT ;  /* 0x0000000451517812 */ /* 0x000fe200078ec0ff */
[----:B------:R-:W4:Y:S01]  /*4dd0*/  LDCU.64 UR52, c[0x0][0x348] ;  /* 0x00006900ff3477ac */ /* 0x000f220008000a00 */
[----:B------:R-:W-:Y:S01]  /*4de0*/  MOV R76, RZ ;  /* 0x000000ff004c7202 */ /* 0x000fe20000000f00 */
[----:B------:R-:W1:Y:S01]  /*4df0*/  LDC R69, c[0x0][0xb20] ;  /* 0x0002c800ff457b82 */ /* 0x000e620000000800 */
[----:B------:R-:W3:Y:S01]  /*4e00*/  LDS R0, [UR48+0x130] ;  /* 0x00013030ff007984 */ /* 0x000ee20008000800 */
[----:B------:R-:W-:Y:S01]  /*4e10*/  IMAD R80, R80, 0x4, R73 ;  /* 0x0000000450507824 */ /* 0x000fe200078e0249 */
[----:B------:R-:W1:Y:S03]  /*4e20*/  LDCU.64 UR38, c[0x0][0x888] ;  /* 0x00011100ff2677ac */ /* 0x000e660008000a00 */
[--C-:B------:R-:W-:Y:S01]  /*4e30*/  IMAD R79, R79, -0x10, R80.reuse ;  /* 0xfffffff04f4f7824 */ /* 0x100fe200078e0250 */
[----:B------:R-:W1:Y:S01]  /*4e40*/  LDCU.64 UR44, c[0x0][0x890] ;  /* 0x00011200ff2c77ac */ /* 0x000e620008000a00 */
[----:B------:R-:W1:Y:S01]  /*4e50*/  LDC R27, c[0x0][0xb30] ;  /* 0x0002cc00ff1b7b82 */ /* 0x000e620000000800 */
[----:B------:R-:W-:Y:S01]  /*4e60*/  IMAD R78, R81, -0x10, R80 ;  /* 0xfffffff0514e7824 */ /* 0x000fe200078e0250 */
[----:B------:R-:W-:Y:S01]  /*4e70*/  UMOV UR49, URZ ;  /* 0x000000ff00317c82 */ /* 0x000fe20008000000 */
[----:B------:R-:W-:-:S05]  /*4e80*/  UMOV UR51, URZ ;  /* 0x000000ff00337c82 */ /* 0x000fca0008000000 */
[----:B------:R-:W1:Y:S08]  /*4e90*/  LDC.64 R64, c[0x0][0xb10] ;  /* 0x0002c400ff407b82 */ /* 0x000e700000000a00 */
[----:B------:R-:W1:Y:S08]  /*4ea0*/  LDC.64 R24, c[0x0][0xb18] ;  /* 0x0002c600ff187b82 */ /* 0x000e700000000a00 */
[----:B------:R-:W1:Y:S08]  /*4eb0*/  LDC.64 R22, c[0x0][0xb28] ;  /* 0x0002ca00ff167b82 */ /* 0x000e700000000a00 */
[----:B------:R-:W1:Y:S01]  /*4ec0*/  LDC.64 R62, c[0x0][0x8b0] ;  /* 0x00022c00ff3e7b82 */ /* 0x000e620000000a00 */
[----:B---3--:R-:W-:-:S07]  /*4ed0*/  IMAD.IADD R33, R0, 0x1, R33 ;  /* 0x0000000100217824 */ /* 0x008fce00078e0221 */
[----:B------:R-:W3:Y:S08]  /*4ee0*/  LDC.64 R60, c[0x0][0x8a8] ;  /* 0x00022a00ff3c7b82 */ /* 0x000ef00000000a00 */
[----:B--2-4-:R-:W1:Y:S02]  /*4ef0*/  LDC R70, c[0x0][0x374] ;  /* 0x0000dd00ff467b82 */ /* 0x014e640000000800 */
.L_x_125:
[----:B------:R-:W-:Y:S02]  /*4f00*/  LEA R0, R85, UR48, 0x3 ;  /* 0x0000003055007c11 */ /* 0x000fe4000f8e18ff */
[----:B------:R-:W-:Y:S02]  /*4f10*/  SHF.L.U32 R3, R75, 0x1f, RZ ;  /* 0x0000001f4b037819 */ /* 0x000fe400000006ff */
[----:B-1----:R-:W-:Y:S02]  /*4f20*/  LEA R16, R85, UR48, 0x4 ;  /* 0x0000003055107c11 */ /* 0x002fe4000f8e20ff */
[----:B------:R-:W2:Y:S02]  /*4f30*/  SYNCS.PHASECHK.TRANS64.TRYWAIT P0, [R0+URZ+0x80], R3 ;  /* 0x00008003000075a7 */ /* 0x000ea400080011ff */
[----:B--23--:R-:W-:Y:S05]  /*4f40*/  @!P0 BRA `(.L_x_82) ;  /* 0x0000003c005c8947 */ /* 0x00cfea0003800000 */
.L_x_171:
[----:B------:R-:W4:Y:S01]  /*4f50*/  LDC.64 R12, c[0x0][0xb10] ;  /* 0x0002c400ff0c7b82 */ /* 0x000f220000000a00 */
[----:B------:R-:W3:Y:S01]  /*4f60*/  LDS.128 R16, [R16+0x110] ;  /* 0x0001100010107984 */ /* 0x000ee20000000c00 */
[----:B-1----:R-:W-:Y:S01]  /*4f70*/  ISETP.NE.AND P1, PT, R27, 0x1, PT ;  /* 0x000000011b00780c */ /* 0x002fe20003f25270 */
[----:B--2---:R-:W-:Y:S01]  /*4f80*/  VIADD R0, R0, 0x90 ;  /* 0x0000009000007836 */ /* 0x004fe20000000000 */
[----:B------:R-:W-:Y:S04]  /*4f90*/  ISETP.GE.AND P0, PT, R26, 0x1, PT ;  /* 0x000000011a00780c */ /* 0x000fe80003f06270 */
[----:B------:R-:W1:Y:S01]  /*4fa0*/  LDC.64 R10, c[0x0][0xb18] ;  /* 0x0002c600ff0a7b82 */ /* 0x000e620000000a00 */
[----:B------:R-:W-:Y:S01]  /*4fb0*/  PRMT R0, RZ, 0x654, R0 ;  /* 0x00000654ff007816 */ /* 0x000fe20000000000 */
[----:B------:R-:W-:Y:S01]  /*4fc0*/  @!PT LDS RZ, [RZ] ;  /* 0x00000000fffff984 */ /* 0x000fe20000000800 */
[----:B------:R-:W-:Y:S01]  /*4fd0*/  @!PT LDS RZ, [RZ] ;  /* 0x00000000fffff984 */ /* 0x000fe20000000800 */
[----:B------:R-:W-:Y:S01]  /*4fe0*/  @!PT LDS RZ, [RZ] ;  /* 0x00000000fffff984 */ /* 0x000fe20000000800 */
[----:B------:R-:W-:Y:S01]  /*4ff0*/  @!PT LDS RZ, [RZ] ;  /* 0x00000000fffff984 */ /* 0x000fe20000000800 */
[----:B------:R2:W-:Y:S06]  /*5000*/  MEMBAR.ALL.CTA ;  /* 0x0000000000007992 */ /* 0x0005ec0000008000 */
[----:B--2---:R-:W2:Y:S01]  /*5010*/  FENCE.VIEW.ASYNC.S ;  /* 0x00000000000073c6 */ /* 0x004ea20000000000 */
[----:B------:R-:W1:Y:S08]  /*5020*/  @!P1 LDC R14, c[0x0][0xb20] ;  /* 0x0002c800ff0e9b82 */ /* 0x000e700000000800 */
[----:B------:R-:W1:Y:S01]  /*5030*/  @!P1 LDC R9, c[0x0][0xb0c] ;  /* 0x0002c300ff099b82 */ /* 0x000e620000000800 */
[----:B--2---:R2:W-:Y:S01]  /*5040*/  SYNCS.ARRIVE.TRANS64.RED.A1T0 RZ, [R0+URZ], RZ ;  /* 0x000000ff00ff79a7 */ /* 0x0045e200081004ff */
[----:B---3--:R-:W-:Y:S04]  /*5050*/  LOP3.LUT P4, RZ, R18, 0x1, RZ, 0xc0, !PT ;  /* 0x0000000112ff7812 */ /* 0x008fe8000788c0ff */
[----:B------:R-:W-:Y:S09]  /*5060*/  P2R R83, PR, RZ, 0x10 ;  /* 0x00000010ff537803 */ /* 0x000ff20000000000 */
[----:B------:R-:W-:Y:S02]  /*5070*/  @P4 MOV R31, R16 ;  /* 0x00000010001f4202 */ /* 0x000fe40000000f00 */
[----:B------:R-:W-:Y:S01]  /*5080*/  @P4 LOP3.LUT R29, R17, 0xffff, RZ, 0xc0, !PT ;  /* 0x0000ffff111d4812 */ /* 0x000fe200078ec0ff */
[----:B--2-4-:R-:W-:Y:S06]  /*5090*/  @!P0 BRA `(.L_x_83) ;  /* 0x0000000000a48947 */ /* 0x014fec0003800000 */
[----:B------:R-:W-:Y:S01]  /*50a0*/  IMAD.HI.U32 R36, R70, R25, RZ ;  /* 0x0000001946247227 */ /* 0x000fe200078e00ff */
[----:B------:R-:W-:Y:S02]  /*50b0*/  ISETP.NE.AND P0, PT, R24, 0x1, PT ;  /* 0x000000011800780c */ /* 0x000fe40003f05270 */
[----:B------:R-:W-:Y:S01]  /*50c0*/  ISETP.NE.AND P2, PT, R26, 0x1, PT ;  /* 0x000000011a00780c */ /* 0x000fe20003f45270 */
[-C--:B------:R-:W-:Y:S01]  /*50d0*/  IMAD.HI.U32 R34, R71, R64.reuse, RZ ;  /* 0x0000004047227227 */ /* 0x080fe200078e00ff */
[----:B------:R-:W-:Y:S02]  /*50e0*/  SHF.R.U32.HI R37, RZ, R69, R36 ;  /* 0x00000045ff257219 */ /* 0x000fe40000011624 */
[----:B------:R-:W-:Y:S01]  /*50f0*/  ISETP.NE.AND P3, PT, R28, 0x1, PT ;  /* 0x000000011c00780c */ /* 0x000fe20003f65270 */
[----:B------:R-:W-:Y:S01]  /*5100*/  IMAD.HI.U32 R40, R29, R25, RZ ;  /* 0x000000191d287227 */ /* 0x000fe200078e00ff */
[----:B------:R-:W-:Y:S02]  /*5110*/  SHF.R.U32.HI R34, RZ, R65, R34 ;  /* 0x00000041ff227219 */ /* 0x000fe40000011622 */
[----:B------:R-:W-:Y:S01]  /*5120*/  SEL R3, R70, R37, !P0 ;  /* 0x0000002546037207 */ /* 0x000fe20004000000 */
[----:B------:R-:W-:Y:S01]  /*5130*/  IMAD.HI.U32 R38, R31, R64, RZ ;  /* 0x000000401f267227 */ /* 0x000fe200078e00ff */
[----:B------:R-:W-:Y:S03]  /*5140*/  SEL R7, R71, R34, !P3 ;  /* 0x0000002247077207 */ /* 0x000fe60005800000 */
[-C--:B------:R-:W-:Y:S01]  /*5150*/  IMAD.HI.U32 R34, R3, R22.reuse, RZ ;  /* 0x0000001603227227 */ /* 0x080fe200078e00ff */
[----:B------:R-:W-:Y:S03]  /*5160*/  SHF.R.U32.HI R38, RZ, R65, R38 ;  /* 0x00000041ff267219 */ /* 0x000fe60000011626 */
[----:B------:R-:W-:Y:S01]  /*5170*/  IMAD.HI.U32 R36, R7, R22, RZ ;  /* 0x0000001607247227 */ /* 0x000fe200078e00ff */
[----:B------:R-:W-:Y:S02]  /*5180*/  @P2 SHF.R.U32.HI R3, RZ, R23, R34 ;  /* 0x00000017ff032219 */ /* 0x000fe40000011622 */
[----:B------:R-:W-:Y:S02]  /*5190*/  SHF.R.U32.HI R34, RZ, R69, R40 ;  /* 0x00000045ff227219 */ /* 0x000fe40000011628 */
[----:B------:R-:W-:Y:S01]  /*51a0*/  @P2 SHF.R.U32.HI R7, RZ, R23, R36 ;  /* 0x00000017ff072219 */ /* 0x000fe20000011624 */
[C---:B------:R-:W-:Y:S01]  /*51b0*/  IMAD R2, R26.reuse, R3, RZ ;  /* 0x000000031a027224 */ /* 0x040fe200078e02ff */
[----:B------:R-:W-:Y:S02]  /*51c0*/  SEL R5, R29, R34, !P0 ;  /* 0x000000221d057207 */ /* 0x000fe40004000000 */
[----:B------:R-:W-:Y:S01]  /*51d0*/  SEL R3, R31, R38, !P3 ;  /* 0x000000261f037207 */ /* 0x000fe20005800000 */
[----:B------:R-:W-:Y:S01]  /*51e0*/  IMAD R4, R26, R7, RZ ;  /* 0x000000071a047224 */ /* 0x000fe200078e02ff */
[C---:B------:R-:W-:Y:S01]  /*51f0*/  ISETP.GE.AND P0, PT, R5.reuse, R2, PT ;  /* 0x000000020500720c */ /* 0x040fe20003f06270 */
[----:B------:R-:W-:Y:S03]  /*5200*/  IMAD.HI.U32 R6, R5, R22, RZ ;  /* 0x0000001605067227 */ /* 0x000fe600078e00ff */
[----:B------:R-:W-:Y:S01]  /*5210*/  ISETP.GE.OR P0, PT, R3, R4, P0 ;  /* 0x000000040300720c */ /* 0x000fe20000706670 */
[----:B------:R-:W-:Y:S01]  /*5220*/  IMAD.MOV R4, RZ, RZ, -R3 ;  /* 0x000000ffff047224 */ /* 0x000fe200078e0a03 */
[-C--:B------:R-:W-:Y:S03]  /*5230*/  SHF.R.U32.HI R6, RZ, R23.reuse, R6 ;  /* 0x00000017ff067219 */ /* 0x080fe60000011606 */
[----:B------:R-:W-:Y:S01]  /*5240*/  IMAD R31, R28, R4, R31 ;  /* 0x000000041c1f7224 */ /* 0x000fe200078e021f */
[----:B------:R-:W-:Y:S05]  /*5250*/  SEL R15, R5, R6, !P2 ;  /* 0x00000006050f7207 */ /* 0x000fea0005000000 */
[----:B------:R-:W-:Y:S02]  /*5260*/  IMAD.MOV R6, RZ, RZ, -R15 ;  /* 0x000000ffff067224 */ /* 0x000fe400078e0a0f */
[C---:B------:R-:W-:Y:S04]  /*5270*/  @!P0 IMAD.HI.U32 R2, R3.reuse, R22, RZ ;  /* 0x0000001603028227 */ /* 0x040fe800078e00ff */
[----:B------:R-:W-:Y:S01]  /*5280*/  IMAD R6, R26, R6, R5 ;  /* 0x000000061a067224 */ /* 0x000fe200078e0205 */
[----:B------:R-:W-:Y:S04]  /*5290*/  @!P0 SHF.R.U32.HI R2, RZ, R23, R2 ;  /* 0x00000017ff028219 */ /* 0x000fe80000011602 */
[----:B------:R-:W-:Y:S02]  /*52a0*/  @!P0 SEL R0, R3, R2, !P2 ;  /* 0x0000000203008207 */ /* 0x000fe40005000000 */
[----:B------:R-:W-:Y:S02]  /*52b0*/  IADD3 R2, PT, PT, -R5, RZ, RZ ;  /* 0x000000ff05027210 */ /* 0x000fe40007ffe1ff */
[----:B------:R-:W-:Y:S01]  /*52c0*/  @!P0 IADD3 R8, PT, PT, R15, -R0, RZ ;  /* 0x800000000f088210 */ /* 0x000fe20007ffe0ff */
[----:B------:R-:W-:Y:S02]  /*52d0*/  @!P0 IMAD R0, R7, R6, R0 ;  /* 0x0000000607008224 */ /* 0x000fe400078e0200 */
[----:B------:R-:W-:Y:S02]  /*52e0*/  IMAD R29, R24, R2, R29 ;  /* 0x00000002181d7224 */ /* 0x000fe400078e021d */
[----:B------:R-:W-:Y:S02]  /*52f0*/  @!P0 IMAD R5, R8, R26, R3 ;  /* 0x0000001a08058224 */ /* 0x000fe400078e0203 */
[----:B------:R-:W-:Y:S04]  /*5300*/  @!P0 IMAD.MOV.U32 R3, RZ, RZ, R0 ;  /* 0x000000ffff038224 */ /* 0x000fe800078e0000 */
[----:B------:R-:W-:Y:S02]  /*5310*/  IMAD R31, R3, R28, R31 ;  /* 0x0000001c031f7224 */ /* 0x000fe400078e021f */
[----:B------:R-:W-:Y:S07]  /*5320*/  IMAD R29, R5, R24, R29 ;  /* 0x00000018051d7224 */ /* 0x000fee00078e021d */
.L_x_83:
[----:B-1----:R-:W-:Y:S01]  /*5330*/  @!P1 ISETP.NE.AND P0, PT, R10, 0x1, PT ;  /* 0x000000010a00980c */ /* 0x002fe20003f05270 */
[----:B------:R-:W-:Y:S01]  /*5340*/  @!P1 IMAD.HI.U32 R3, R29, R11, RZ ;  /* 0x0000000b1d039227 */ /* 0x000fe200078e00ff */
[----:B------:R-:W-:Y:S01]  /*5350*/  R2UR UR42, R21 ;  /* 0x00000000152a72ca */ /* 0x000fe200000e0000 */
[----:B------:R-:W-:Y:S01]  /*5360*/  BSSY.RECONVERGENT B6, `(.L_x_84) ;  /* 0x0000031000067945 */ /* 0x000fe20003800200 */
[----:B------:R-:W-:Y:S01]  /*5370*/  R2UR UR41, R20 ;  /* 0x00000000142972ca */ /* 0x000fe200000e0000 */
[----:B------:R-:W-:Y:S01]  /*5380*/  @!P1 IMAD.HI.U32 R0, R31, R12, RZ ;  /* 0x0000000c1f009227 */ /* 0x000fe200078e00ff */
[----:B------:R-:W-:Y:S02]  /*5390*/  @!P1 SHF.R.U32.HI R2, RZ, R14, R3 ;  /* 0x0000000eff029219 */ /* 0x000fe40000011603 */
[----:B------:R-:W-:Y:S01]  /*53a0*/  @!P1 ISETP.NE.AND P2, PT, R9, 0x1, PT ;  /* 0x000000010900980c */ /* 0x000fe20003f45270 */
[----:B------:R-:W-:Y:S01]  /*53b0*/  VIADD R85, R85, 0x1 ;  /* 0x0000000155557836 */ /* 0x000fe20000000000 */
[----:B------:R-:W-:Y:S02]  /*53c0*/  @!P1 SEL R2, R29, R2, !P0 ;  /* 0x000000021d029207 */ /* 0x000fe40004000000 */
[----:B------:R-:W-:Y:S02]  /*53d0*/  @!P1 SHF.R.U32.HI R0, RZ, R13, R0 ;  /* 0x0000000dff009219 */ /* 0x000fe40000011600 */
[----:B------:R-:W-:Y:S01]  /*53e0*/  LOP3.LUT P0, RZ, R73, 0x1b0, RZ, 0xc0, !PT ;  /* 0x000001b049ff7812 */ /* 0x000fe2000780c0ff */
[----:B------:R-:W-:Y:S01]  /*53f0*/  USHF.L.U32 UR42, UR42, 0x7, URZ ;  /* 0x000000072a2a7899 */ /* 0x000fe200080006ff */
[----:B------:R-:W-:Y:S01]  /*5400*/  @!P1 SEL R3, R31, R0, !P2 ;  /* 0x000000001f039207 */ /* 0x000fe20005000000 */
[----:B------:R-:W-:Y:S01]  /*5410*/  USHF.L.U32 UR41, UR41, 0x6, URZ ;  /* 0x0000000629297899 */ /* 0x000fe200080006ff */
[----:B------:R-:W-:Y:S03]  /*5420*/  @P4 SHF.R.U32.HI R74, RZ, 0x10, R17 ;  /* 0x00000010ff4a4819 */ /* 0x000fe60000011611 */
[----:B------:R-:W-:Y:S02]  /*5430*/  @!P1 IMAD.IADD R0, R2, 0x1, -R3 ;  /* 0x0000000102009824 */ /* 0x000fe400078e0a03 */
[----:B------:R-:W-:Y:S02]  /*5440*/  @!P1 IMAD.IADD R2, R3, 0x1, -R2 ;  /* 0x0000000103029824 */ /* 0x000fe400078e0a02 */
[----:B------:R-:W-:Y:S02]  /*5450*/  @!P1 IMAD R31, R0, R9, R31 ;  /* 0x00000009001f9224 */ /* 0x000fe400078e021f */
[----:B------:R-:W-:Y:S01]  /*5460*/  @!P1 IMAD R29, R2, R10, R29 ;  /* 0x0000000a021d9224 */ /* 0x000fe200078e021d */
[----:B------:R-:W-:Y:S06]  /*5470*/  @!P0 BRA `(.L_x_85) ;  /* 0x00000000007c8947 */ /* 0x000fec0003800000 */
[----:B------:R-:W1:Y:S01]  /*5480*/  LDCU.64 UR8, c[0x4][0x80] ;  /* 0x01001000ff0877ac */ /* 0x000e620008000a00 */
[----:B------:R-:W-:Y:S01]  /*5490*/  MOV R2, 0x0 ;  /* 0x0000000000027802 */ /* 0x000fe20000000f00 */
[----:B------:R-:W-:Y:S02]  /*54a0*/  HFMA2 R12, -RZ, RZ, 0, 5.9604644775390625e-08 ;  /* 0x00000001ff0c7431 */ /* 0x000fe400000001ff */
[----:B------:R-:W-:Y:S01]  /*54b0*/  IMAD.MOV.U32 R8, RZ, RZ, 0x70 ;  /* 0x00000070ff087424 */ /* 0x000fe200078e00ff */
[----:B------:R2:W3:Y:S01]  /*54c0*/  LDC.64 R14, c[0x4][R2] ;  /* 0x01000000020e7b82 */ /* 0x0004e20000000a00 */
[----:B------:R-:W4:Y:S01]  /*54d0*/  LDCU.64 UR6, c[0x4][0x88] ;  /* 0x01001100ff0677ac */ /* 0x000f220008000a00 */
[----:B------:R-:W-:Y:S01]  /*54e0*/  IMAD.MOV.U32 R13, RZ, RZ, RZ ;  /* 0x000000ffff0d7224 */ /* 0x000fe200078e00ff */
[----:B------:R-:W2:Y:S01]  /*54f0*/  LDCU.64 UR4, c[0x4][0x8] ;  /* 0x01000100ff0477ac */ /* 0x000ea20008000a00 */
[----:B-1----:R-:W-:Y:S01]  /*5500*/  MOV R5, UR9 ;  /* 0x0000000900057c02 */ /* 0x002fe20008000f00 */
[----:B------:R-:W-:Y:S01]  /*5510*/  IMAD.U32 R4, RZ, RZ, UR8 ;  /* 0x00000008ff047e24 */ /* 0x000fe2000f8e00ff */
[----:B----4-:R-:W-:Y:S01]  /*5520*/  MOV R7, UR7 ;  /* 0x0000000700077c02 */ /* 0x010fe20008000f00 */
[----:B------:R-:W-:Y:S01]  /*5530*/  IMAD.U32 R6, RZ, RZ, UR6 ;  /* 0x00000006ff067e24 */ /* 0x000fe2000f8e00ff */
[----:B--2---:R-:W-:Y:S01]  /*5540*/  MOV R11, UR5 ;  /* 0x00000005000b7c02 */ /* 0x004fe20008000f00 */
[----:B------:R-:W-:Y:S02]  /*5550*/  IMAD.U32 R10, RZ, RZ, UR4 ;  /* 0x00000004ff0a7e24 */ /* 0x000fe4000f8e00ff */
[----:B------:R-:W-:Y:S07]  /*5560*/  LEPC R20, `(.L_x_86) ;  /* 0x000000001014794e */ /* 0x000fee0000000000 */
[----:B---3-5:R-:W-:Y:S05]  /*5570*/  CALL.ABS.NOINC R14 ;  /* 0x000000000e007343 */ /* 0x028fea0003c00000 */
.L_x_86:
[----:B------:R-:W1:Y:S01]  /*5580*/  LDCU.64 UR8, c[0x4][0x80] ;  /* 0x01001000ff0877ac */ /* 0x000e620008000a00 */
[----:B------:R-:W2:Y:S01]  /*5590*/  LDC.64 R2, c[0x4][R2] ;  /* 0x0100000002027b82 */ /* 0x000ea20000000a00 */
[----:B------:R-:W-:Y:S02]  /*55a0*/  HFMA2 R12, -RZ, RZ, 0, 5.9604644775390625e-08 ;  /* 0x00000001ff0c7431 */ /* 0x000fe400000001ff */
[----:B------:R-:W-:Y:S02]  /*55b0*/  IMAD.MOV.U32 R8, RZ, RZ, 0x70 ;  /* 0x00000070ff087424 */ /* 0x000fe400078e00ff */
[----:B------:R-:W-:Y:S01]  /*55c0*/  IMAD.MOV.U32 R13, RZ, RZ, RZ ;  /* 0x000000ffff0d7224 */ /* 0x000fe200078e00ff */
[----:B------:R-:W3:Y:S01]  /*55d0*/  LDCU.64 UR6, c[0x4][0x88] ;  /* 0x01001100ff0677ac */ /* 0x000ee20008000a00 */
[----:B------:R-:W4:Y:S01]  /*55e0*/  LDCU.64 UR4, c[0x4][0x8] ;  /* 0x01000100ff0477ac */ /* 0x000f220008000a00 */
[----:B-1----:R-:W-:Y:S02]  /*55f0*/  MOV R4, UR8 ;  /* 0x0000000800047c02 */ /* 0x002fe40008000f00 */
[----:B------:R-:W-:Y:S02]  /*5600*/  MOV R5, UR9 ;  /* 0x0000000900057c02 */ /* 0x000fe40008000f00 */
[----:B---3--:R-:W-:Y:S01]  /*5610*/  MOV R7, UR7 ;  /* 0x0000000700077c02 */ /* 0x008fe20008000f00 */
[----:B------:R-:W-:Y:S01]  /*5620*/  IMAD.U32 R6, RZ, RZ, UR6 ;  /* 0x00000006ff067e24 */ /* 0x000fe2000f8e00ff */
[----:B----4-:R-:W-:Y:S01]  /*5630*/  MOV R11, UR5 ;  /* 0x00000005000b7c02 */ /* 0x010fe20008000f00 */
[----:B------:R-:W-:Y:S02]  /*5640*/  IMAD.U32 R10, RZ, RZ, UR4 ;  /* 0x00000004ff0a7e24 */ /* 0x000fe4000f8e00ff */
[----:B------:R-:W-:Y:S07]  /*5650*/  LEPC R20, `(.L_x_85) ;  /* 0x000000001014794e */ /* 0x000fee0000000000 */
[----:B--2---:R-:W-:Y:S05]  /*5660*/  CALL.ABS.NOINC R2 ;  /* 0x0000000002007343 */ /* 0x004fea0003c00000 */
.L_x_85:
[----:B------:R-:W-:Y:S05]  /*5670*/  BSYNC.RECONVERGENT B6 ;  /* 0x0000000000067941 */ /* 0x000fea0003800200 */
.L_x_84:
[----:B------:R-:W-:Y:S01]  /*5680*/  ISETP.NE.U32.AND P4, PT, R62, RZ, PT ;  /* 0x000000ff3e00720c */ /* 0x000fe20003f85070 */
[----:B------:R-:W-:Y:S01]  /*5690*/  UISETP.NE.AND UP2, UPT, UR50, URZ, UPT ;  /* 0x000000ff3200728c */ /* 0x000fe2000bf45270 */
[----:B------:R-:W-:Y:S01]  /*56a0*/  ISETP.NE.U32.AND P2, PT, RZ, UR38, PT ;  /* 0x00000026ff007c0c */ /* 0x000fe2000bf45070 */
[----:B------:R-:W-:Y:S01]  /*56b0*/  UISETP.NE.U32.AND UP1, UPT, UR44, URZ, UPT ;  /* 0x000000ff2c00728c */ /* 0x000fe2000bf25070 */
[----:B------:R-:W-:Y:S01]  /*56c0*/  ISETP.NE.AND.EX P4, PT, R63, RZ, PT, P4 ;  /* 0x000000ff3f00720c */ /* 0x000fe20003f85340 */
[----:B------:R-:W-:Y:S01]  /*56d0*/  UPLOP3.LUT UP0, UPT, UPT, UPT, UPT, 0x40, 0x4 ;  /* 0x000000000004789c */ /* 0x000fe20003f0e870 */
[----:B------:R-:W-:Y:S01]  /*56e0*/  ISETP.NE.AND.EX P2, PT, RZ, UR39, PT, P2 ;  /* 0x00000027ff007c0c */ /* 0x000fe2000bf45320 */
[----:B------:R-:W-:Y:S01]  /*56f0*/  UISETP.NE.AND.EX UP1, UPT, UR45, URZ, UPT, UP1 ;  /* 0x000000ff2d00728c */ /* 0x000fe2000bf25310 */
[----:B------:R-:W-:Y:S04]  /*5700*/  PLOP3.LUT P1, PT, PT, PT, UP2, 0x80, 0x8 ;  /* 0x000000000008781c */ /* 0x000fe80003f2f028 */
[----:B------:R-:W-:Y:S06]  /*5710*/  @UP2 UPLOP3.LUT UP0, UPT, UPT, UPT, UP1, 0x80, 0x8 ;  /* 0x000000000008289c */ /* 0x000fec0003f0f010 */
[----:B------:R-:W-:Y:S01]  /*5720*/  PLOP3.LUT P0, PT, PT, PT, UP0, 0x80, 0x8 ;  /* 0x000000000008781c */ /* 0x000fe20003f0f008 */
[----:B------:R-:W-:Y:S01]  /*5730*/  @!UPT UIADD3 URZ, UPT, UPT, URZ, URZ, URZ ;  /* 0x000000fffffff290 */ /* 0x000fe2000fffe0ff */
[----:B------:R-:W-:Y:S11]  /*5740*/  BRA.U !UP1, `(.L_x_87) ;  /* 0x0000000109387547 */ /* 0x000ff6000b800000 */
[----:B------:R-:W-:Y:S01]  /*5750*/  UISETP.NE.U32.AND UP0, UPT, UR38, URZ, UPT ;  /* 0x000000ff2600728c */ /* 0x000fe2000bf05070 */
[----:B------:R-:W-:Y:S02]  /*5760*/  HFMA2 R0, -RZ, RZ, 0, 5.9604644775390625e-08 ;  /* 0x00000001ff007431 */ /* 0x000fe400000001ff */
[----:B------:R-:W-:Y:S01]  /*5770*/  IMAD.MOV.U32 R67, RZ, RZ, 0x1 ;  /* 0x00000001ff437424 */ /* 0x000fe200078e00ff */
[----:B------:R-:W-:Y:S06]  /*5780*/  UISETP.NE.AND.EX UP0, UPT, UR39, URZ, UPT, UP0 ;  /* 0x000000ff2700728c */ /* 0x000fec000bf05300 */
[----:B------:R-:W-:Y:S05]  /*5790*/  PLOP3.LUT P3, PT, PT, PT, UP0, 0x80, 0x8 ;  /* 0x000000000008781c */ /* 0x000fea0003f6f008 */
[----:B------:R-:W1:Y:S01]  /*57a0*/  @UP0 LDCU.64 UR6, c[0x0][0x888] ;  /* 0x00011100ff0607ac */ /* 0x000e620008000a00 */
[----:B------:R-:W-:Y:S07]  /*57b0*/  @UP0 UIMAD UR4, UR36, UR44, URZ ;  /* 0x0000002c240402a4 */ /* 0x000fee000f8e02ff */
[----:B------:R-:W-:Y:S01]  /*57c0*/  @!P3 PRMT R67, R0, 0x7610, R67 ;  /* 0x000076100043b816 */ /* 0x000fe20000000043 */
[----:B-1----:R-:W-:Y:S03]  /*57d0*/  @UP0 UIMAD.WIDE UR6, UR4, 0x4, UR6 ;  /* 0x00000004040608a5 */ /* 0x002fe6000f8e0206 */
[----:B------:R-:W1:Y:S03]  /*57e0*/  @!UP0 LDCU UR4, c[0x0][0x880] ;  /* 0x00011000ff0487ac */ /* 0x000e660008000800 */
[----:B------:R-:W-:Y:S01]  /*57f0*/  IMAD.U32 R2, RZ, RZ, UR6 ;  /* 0x00000006ff027e24 */ /* 0x000fe2000f8e00ff */
[----:B------:R-:W-:Y:S05]  /*5800*/  MOV R3, UR7 ;  /* 0x0000000700037c02 */ /* 0x000fea0008000f00 */
[----:B-----5:R2:W5:Y:S02]  /*5810*/  @P3 LDG.E R35, desc[UR46][R2.64] ;  /* 0x0000002e02233981 */ /* 0x020564000c1e1900 */
[----:B-12---:R-:W-:Y:S02]  /*5820*/  @!P3 IMAD.U32 R35, RZ, RZ, UR4 ;  /* 0x00000004ff23be24 */ /* 0x006fe4000f8e00ff */
.L_x_87:
[----:B------:R-:W-:Y:S05]  /*5830*/  @!P4 BRA `(.L_x_88) ;  /* 0x000000000020c947 */ /* 0x000fea0003800000 */
[----:B------:R-:W-:Y:S04]  /*5840*/  ISETP.NE.U32.AND P3, PT, R60, RZ, PT ;  /* 0x000000ff3c00720c */ /* 0x000fe80003f65070 */
[----:B------:R-:W-:Y:S11]  /*5850*/  ISETP.NE.AND.EX P3, PT, R61, RZ, PT, P3 ;  /* 0x000000ff3d00720c */ /* 0x000ff60003f65330 */
[----:B------:R-:W-:Y:S02]  /*5860*/  @!UPT UIADD3 URZ, UPT, UPT, URZ, URZ, URZ ;  /* 0x000000fffffff290 */ /* 0x000fe4000fffe0ff */
[----:B------:R-:W1:Y:S01]  /*5870*/  @P3 LDC.64 R2, c[0x0][0x8a8] ;  /* 0x00022a00ff023b82 */ /* 0x000e620000000a00 */
[----:B------:R-:W-:Y:S04]  /*5880*/  @P3 IMAD R0, R62, UR36, RZ ;  /* 0x000000243e003c24 */ /* 0x000fe8000f8e02ff */
[----:B-1----:R-:W-:Y:S05]  /*5890*/  @P3 IMAD.WIDE R2, R0, 0x4, R2 ;  /* 0x0000000400023825 */ /* 0x002fea00078e0202 */
[----:B-----5:R1:W5:Y:S02]  /*58a0*/  @P3 LDG.E R32, desc[UR46][R2.64] ;  /* 0x0000002e02203981 */ /* 0x020364000c1e1900 */
[----:B-1----:R-:W2:Y:S02]  /*58b0*/  @!P3 LDC R32, c[0x0][0x8a0] ;  /* 0x00022800ff20bb82 */ /* 0x002ea40000000800 */
.L_x_88:
[----:B-----5:R-:W-:Y:S01]  /*58c0*/  FSETP.NEU.AND P3, PT, R35, RZ, PT ;  /* 0x000000ff2300720b */ /* 0x020fe20003f6d000 */
[----:B------:R-:W-:Y:S01]  /*58d0*/  BSSY B1, `(.L_x_89) ;  /* 0x0000039000017945 */ /* 0x000fe20003800000 */
[----:B------:R-:W-:Y:S01]  /*58e0*/  SEL R5, RZ, 0xffffffff, P2 ;  /* 0xffffffffff057807 */ /* 0x000fe20001000000 */
[----:B------:R-:W-:Y:S01]  /*58f0*/  IMAD.MOV.U32 R89, RZ, RZ, 0x1 ;  /* 0x00000001ff597424 */ /* 0x000fe200078e00ff */
[----:B------:R-:W-:Y:S01]  /*5900*/  @P1 LOP3.LUT P2, RZ, R67, 0xff, RZ, 0xc0, !PT ;  /* 0x000000ff43ff1812 */ /* 0x000fe2000784c0ff */
[C---:B------:R-:W-:Y:S01]  /*5910*/  IMAD R34, R30.reuse, 0x40, R33 ;  /* 0x000000401e227824 */ /* 0x040fe200078e0221 */
[----:B------:R-:W-:Y:S01]  /*5920*/  @P1 SEL R0, RZ, 0xffffffff, P3 ;  /* 0xffffffffff001807 */ /* 0x000fe20001800000 */
[----:B------:R-:W-:Y:S01]  /*5930*/  IMAD R86, R81, -0x10, R79 ;  /* 0xfffffff051567824 */ /* 0x000fe200078e024f */
[----:B------:R-:W-:Y:S01]  /*5940*/  LOP3.LUT R77, R77, 0x1, RZ, 0x3c, !PT ;  /* 0x000000014d4d7812 */ /* 0x000fe200078e3cff */
[----:B------:R-:W-:Y:S01]  /*5950*/  IMAD.MOV.U32 R43, RZ, RZ, RZ ;  /* 0x000000ffff2b7224 */ /* 0x000fe200078e00ff */
[----:B------:R-:W-:Y:S02]  /*5960*/  @P0 SEL R0, R5, R0, !P2 ;  /* 0x0000000005000207 */ /* 0x000fe40005000000 */
[----:B------:R-:W-:Y:S02]  /*5970*/  CS2R R46, SRZ ;  /* 0x00000000002e7805 */ /* 0x000fe4000001ff00 */
[----:B------:R-:W-:Y:S02]  /*5980*/  LEA R88, R30, UR48, 0x3 ;  /* 0x000000301e587c11 */ /* 0x000fe4000f8e18ff */
[----:B------:R-:W-:Y:S02]  /*5990*/  CS2R R44, SRZ ;  /* 0x00000000002c7805 */ /* 0x000fe4000001ff00 */
[----:B------:R-:W-:Y:S02]  /*59a0*/  @P1 LOP3.LUT R0, R0, 0x1, RZ, 0xc0, !PT ;  /* 0x0000000100001812 */ /* 0x000fe400078ec0ff */
[----:B------:R-:W-:Y:S02]  /*59b0*/  CS2R R50, SRZ ;  /* 0x0000000000327805 */ /* 0x000fe4000001ff00 */
[----:B------:R-:W-:Y:S02]  /*59c0*/  SHF.L.U32 R3, R76, 0x1f, RZ ;  /* 0x0000001f4c037819 */ /* 0x000fe400000006ff */
[----:B------:R-:W-:Y:S02]  /*59d0*/  CS2R R48, SRZ ;  /* 0x0000000000307805 */ /* 0x000fe4000001ff00 */
[----:B------:R-:W-:Y:S02]  /*59e0*/  ISETP.NE.U32.OR P5, PT, R0, 0x1, !P1 ;  /* 0x000000010000780c */ /* 0x000fe40004fa5470 */
[----:B------:R-:W-:Y:S02]  /*59f0*/  CS2R R54, SRZ ;  /* 0x0000000000367805 */ /* 0x000fe4000001ff00 */
[----:B------:R-:W-:Y:S02]  /*5a00*/  PLOP3.LUT P2, PT, PT, PT, UP1, 0x80, 0x8 ;  /* 0x000000000008781c */ /* 0x000fe40003f4f018 */
[----:B------:R-:W-:Y:S02]  /*5a10*/  CS2R R52, SRZ ;  /* 0x0000000000347805 */ /* 0x000fe4000001ff00 */
[----:B------:R-:W-:Y:S02]  /*5a20*/  LOP3.LUT P4, R84, R67, 0xff, RZ, 0xc0, !PT ;  /* 0x000000ff43547812 */ /* 0x000fe4000788c0ff */
[----:B------:R-:W-:Y:S02]  /*5a30*/  CS2R R58, SRZ ;  /* 0x00000000003a7805 */ /* 0x000fe4000001ff00 */
[----:B------:R-:W-:Y:S02]  /*5a40*/  SEL R0, RZ, 0xffffffff, P3 ;  /* 0xffffffffff007807 */ /* 0x000fe40001800000 */
[----:B------:R-:W-:Y:S02]  /*5a50*/  CS2R R56, SRZ ;  /* 0x0000000000387805 */ /* 0x000fe4000001ff00 */
[----:B------:R-:W-:Y:S02]  /*5a60*/  P2R R87, PR, RZ, 0x20 ;  /* 0x00000020ff577803 */ /* 0x000fe40000000000 */
[----:B------:R-:W-:Y:S02]  /*5a70*/  @P5 SHF.L.U32 R2, R77, 0x1f, RZ ;  /* 0x0000001f4d025819 */ /* 0x000fe400000006ff */
[----:B------:R-:W-:Y:S02]  /*5a80*/  @P2 SEL R0, R5, R0, !P4 ;  /* 0x0000000005002207 */ /* 0x000fe40006000000 */
[----:B------:R-:W1:Y:S02]  /*5a90*/  @P5 SYNCS.PHASECHK.TRANS64.TRYWAIT P1, [UR48+0x30], R2 ;  /* 0x00003002ff0055a7 */ /* 0x000e640008021130 */
[----:B------:R-:W-:Y:S04]  /*5aa0*/  LOP3.LUT R0, R0, 0x1, RZ, 0xc0, !PT ;  /* 0x0000000100007812 */ /* 0x000fe800078ec0ff */
[----:B------:R-:W-:Y:S04]  /*5ab0*/  ISETP.NE.U32.AND P2, PT, R0, 0x1, PT ;  /* 0x000000010000780c */ /* 0x000fe80003f45070 */
[----:B------:R-:W-:Y:S01]  /*5ac0*/  P2R R90, PR, RZ, 0x4 ;  /* 0x00000004ff5a7803 */ /* 0x000fe20000000000 */
[----:B------:R3:W4:Y:S01]  /*5ad0*/  SYNCS.PHASECHK.TRANS64.TRYWAIT P0, [R88+URZ+0xa0], R3 ;  /* 0x0000a003580075a7 */ /* 0x00072200080011ff */
[----:B-1----:R-:W-:Y:S01]  /*5ae0*/  @P5 SEL R89, RZ, 0x1, !P1 ;  /* 0x00000001ff595807 */ /* 0x002fe20004800000 */
[----:B---3--:R-:W-:Y:S06]  /*5af0*/  @!P5 BRA `(.L_x_90) ;  /* 0x000000000058d947 */ /* 0x008fec0003800000 */
[----:B------:R-:W-:Y:S01]  /*5b00*/  IMAD.MOV.U32 R47, RZ, RZ, RZ ;  /* 0x000000ffff2f7224 */ /* 0x000fe200078e00ff */
[----:B------:R-:W-:Y:S01]  /*5b10*/  ISETP.NE.AND P1, PT, R89, RZ, PT ;  /* 0x000000ff5900720c */ /* 0x000fe20003f25270 */
[----:B------:R-:W-:Y:S01]  /*5b20*/  BSSY B0, `(.L_x_91) ;  /* 0x000000c000007945 */ /* 0x000fe20003800000 */
[----:B------:R-:W-:Y:S02]  /*5b30*/  CS2R R58, SRZ ;  /* 0x00000000003a7805 */ /* 0x000fe4000001ff00 */
[----:B------:R-:W-:Y:S02]  /*5b40*/  CS2R R56, SRZ ;  /* 0x0000000000387805 */ /* 0x000fe4000001ff00 */
[----:B------:R-:W-:Y:S02]  /*5b50*/  CS2R R54, SRZ ;  /* 0x0000000000367805 */ /* 0x000fe4000001ff00 */
[----:B------:R-:W-:Y:S02]  /*5b60*/  CS2R R52, SRZ ;  /* 0x0000000000347805 */ /* 0x000fe4000001ff00 */
[----:B------:R-:W-:Y:S02]  /*5b70*/  CS2R R50, SRZ ;  /* 0x0000000000327805 */ /* 0x000fe4000001ff00 */
[----:B------:R-:W-:Y:S02]  /*5b80*/  CS2R R48, SRZ ;  /* 0x0000000000307805 */ /* 0x000fe4000001ff00 */
[----:B------:R-:W-:Y:S01]  /*5b90*/  CS2R R44, SRZ ;  /* 0x00000000002c7805 */ /* 0x000fe2000001ff00 */
[----:B------:R-:W-:Y:S06]  /*5ba0*/  @P1 BRA `(.L_x_92) ;  /* 0x00000000000c1947 */ /* 0x000fec0003800000 */
[----:B------:R-:W-:Y:S04]  /*5bb0*/  SHF.L.U32 R5, R77, 0x1f, RZ ;  /* 0x0000001f4d057819 */ /* 0x000fe800000006ff */
[----:B------:R-:W1:Y:S02]  /*5bc0*/  SYNCS.PHASECHK.TRANS64.TRYWAIT P1, [UR48+0x30], R5 ;  /* 0x00003005ff0075a7 */ /* 0x000e640008021130 */
[----:B-1----:R-:W-:Y:S05]  /*5bd0*/  @!P1 BRA `(.L_x_93) ;  /* 0x00000030004c9947 */ /* 0x002fea0003800000 */
.L_x_92:
[----:B------:R-:W-:Y:S05]  /*5be0*/  BSYNC B0 ;  /* 0x0000000000007941 */ /* 0x000fea0003800000 */
.L_x_91:
[----:B------:R-:W-:Y:S01]  /*5bf0*/  ISETP.NE.AND P1, PT, R90, RZ, PT ;  /* 0x000000ff5a00720c */ /* 0x000fe20003f25270 */
[----:B------:R-:W-:Y:S11]  /*5c00*/  HFMA2 R43, -RZ, RZ, 0, 5.9604644775390625e-08 ;  /* 0x00000001ff2b7431 */ /* 0x000ff600000001ff */
[----:B------:R-:W-:Y:S01]  /*5c10*/  @!UPT UIADD3 URZ, UPT, UPT, URZ, URZ, URZ ;  /* 0x000000fffffff290 */ /* 0x000fe2000fffe0ff */
[----:B------:R3:W1:Y:S04]  /*5c20*/  @P1 LDS.128 R56, [R80] ;  /* 0x0000000050381984 */ /* 0x0006680000000c00 */
[----:B------:R3:W1:Y:S04]  /*5c30*/  @P1 LDS.128 R52, [R79+0x10] ;  /* 0x000010004f341984 */ /* 0x0006680000000c00 */
[----:B------:R3:W1:Y:S04]  /*5c40*/  @P1 LDS.128 R48, [R78+0x20] ;  /* 0x000020004e301984 */ /* 0x0006680000000c00 */
[----:B------:R3:W1:Y:S02]  /*5c50*/  @P1 LDS.128 R44, [R86+0x30] ;  /* 0x00003000562c1984 */ /* 0x0006640000000c00 */
.L_x_90:
[----:B------:R-:W-:Y:S05]  /*5c60*/  BSYNC B1 ;  /* 0x0000000000017941 */ /* 0x000fea0003800000 */
.L_x_89:
[----:B-1----:R-:W-:Y:S04]  /*5c70*/  SHF.R.U32.HI R5, RZ, 0x15, R34 ;  /* 0x00000015ff057819 */ /* 0x002fe80000011622 */
[----:B------:R-:W-:Y:S01]  /*5c80*/  LOP3.LUT P1, RZ, R5, 0x3, R72, 0x48, !PT ;  /* 0x0000000305ff7812 */ /* 0x000fe20007824848 */
[----:B------:R-:W-:Y:S01]  /*5c90*/  @!UPT UIADD3 URZ, UPT, UPT, URZ, URZ, URZ ;  /* 0x000000fffffff290 */ /* 0x000fe2000fffe0ff */
[----:B----4-:R-:W-:Y:S11]  /*5ca0*/  @P0 BRA `(.L_x_94) ;  /* 0x0000000000080947 */ /* 0x010ff60003800000 */
[----:B------:R-:W1:Y:S02]  /*5cb0*/  SYNCS.PHASECHK.TRANS64.TRYWAIT P0, [R88+URZ+0xa0], R3 ;  /* 0x0000a003580075a7 */ /* 0x000e6400080011ff */
[----:B-1----:R-:W-:Y:S05]  /*5cc0*/  @!P0 BRA `(.L_x_95) ;  /* 0x0000003000288947 */ /* 0x002fea0003800000 */
.L_x_94:
[----:B------:R-:W-:Y:S05]  /*5cd0*/  @!P1 BRA `(.L_x_96) ;  /* 0x0000000000409947 */ /* 0x000fea0003800000 */
[----:B------:R-:W4:Y:S01]  /*5ce0*/  LDCU.64 UR8, c[0x4][0x70] ;  /* 0x01000e00ff0877ac */ /* 0x000f220008000a00 */
[----:B-1----:R-:W-:Y:S01]  /*5cf0*/  MOV R3, 0x0 ;  /* 0x0000000000037802 */ /* 0x002fe20000000f00 */
[----:B------:R-:W-:Y:S02]  /*5d00*/  HFMA2 R12, -RZ, RZ, 0, 5.9604644775390625e-08 ;  /* 0x00000001ff0c7431 */ /* 0x000fe400000001ff */
[----:B------:R-:W-:Y:S02]  /*5d10*/  IMAD.MOV.U32 R8, RZ, RZ, 0x192 ;  /* 0x00000192ff087424 */ /* 0x000fe400078e00ff */
[----:B------:R-:W-:Y:S01]  /*5d20*/  IMAD.MOV.U32 R13, RZ, RZ, RZ ;  /* 0x000000ffff0d7224 */ /* 0x000fe200078e00ff */
[----:B------:R-:W1:Y:S01]  /*5d30*/  LDCU.64 UR6, c[0x4][0x78] ;  /* 0x01000f00ff0677ac */ /* 0x000e620008000a00 */
[----:B------:R-:W2:Y:S01]  /*5d40*/  LDC.64 R2, c[0x4][R3] ;  /* 0x0100000003027b82 */ /* 0x000ea20000000a00 */
[----:B------:R-:W5:Y:S01]  /*5d50*/  LDCU.64 UR4, c[0x4][0x10] ;  /* 0x01000200ff0477ac */ /* 0x000f620008000a00 */
[----:B----4-:R-:W-:Y:S01]  /*5d60*/  MOV R5, UR9 ;  /* 0x0000000900057c02 */ /* 0x010fe20008000f00 */
[----:B------:R-:W-:Y:S01]  /*5d70*/  IMAD.U32 R4, RZ, RZ, UR8 ;  /* 0x00000008ff047e24 */ /* 0x000fe2000f8e00ff */
[----:B-1----:R-:W-:Y:S01]  /*5d80*/  MOV R7, UR7 ;  /* 0x0000000700077c02 */ /* 0x002fe20008000f00 */
[----:B------:R-:W-:Y:S01]  /*5d90*/  IMAD.U32 R6, RZ, RZ, UR6 ;  /* 0x00000006ff067e24 */ /* 0x000fe2000f8e00ff */
[----:B-----5:R-:W-:Y:S01]  /*5da0*/  MOV R11, UR5 ;  /* 0x00000005000b7c02 */ /* 0x020fe20008000f00 */
[----:B------:R-:W-:Y:S02]  /*5db0*/  IMAD.U32 R10, RZ, RZ, UR4 ;  /* 0x00000004ff0a7e24 */ /* 0x000fe4000f8e00ff */
[----:B------:R-:W-:Y:S07]  /*5dc0*/  LEPC R20, `(.L_x_96) ;  /* 0x000000001014794e */ /* 0x000fee0000000000 */
[----:B--23--:R-:W-:Y:S05]  /*5dd0*/  CALL.ABS.NOINC R2 ;  /* 0x0000000002007343 */ /* 0x00cfea0003c00000 */
.L_x_96:
[----:B------:R-:W-:Y:S01]  /*5de0*/  LOP3.LUT R20, R56, 0xffffe000, RZ, 0xc0, !PT ;  /* 0xffffe00038147812 */ /* 0x000fe200078ec0ff */
[----:B------:R-:W-:Y:S05]  /*5df0*/  WARPSYNC.ALL ;  /* 0x0000000000007948 */ /* 0x000fea0003800000 */
[----:B------:R-:W-:Y:S01]  /*5e00*/  R2UR UR4, R34 ;  /* 0x00000000220472ca */ /* 0x000fe200000e0000 */
[----:B------:R-:W-:Y:S01]  /*5e10*/  BSSY.RECONVERGENT B0, `(.L_x_97) ;  /* 0x0000058000007945 */ /* 0x000fe20003800200 */
[----:B------:R-:W-:Y:S02]  /*5e20*/  LOP3.LUT R21, R57, 0xffffe000, RZ, 0xc0, !PT ;  /* 0xffffe00039157812 */ /* 0x000fe400078ec0ff */
[----:B------:R-:W-:Y:S02]  /*5e30*/  LOP3.LUT R40, R58, 0xffffe000, RZ, 0xc0, !PT ;  /* 0xffffe0003a287812 */ /* 0x000fe400078ec0ff */
[----:B------:R-:W-:Y:S02]  /*5e40*/  LOP3.LUT R41, R52, 0xffffe000, RZ, 0xc0, !PT ;  /* 0xffffe00034297812 */ /* 0x000fe400078ec0ff */
[----:B------:R-:W-:Y:S05]  /*5e50*/  ISETP.NE.AND P0, PT, R82, RZ, PT ;  /* 0x000000ff5200720c */ /* 0x000fea0003f05270 */
[----:B------:R-:W2:Y:S02]  /*5e60*/  LDTM.x16 R4, tmem[UR4] ;  /* 0x00000004000479ee */ /* 0x000ea40008240000 */
[C---:B--2---:R-:W-:Y:S01]  /*5e70*/  FMUL R0, R32.reuse, R4 ;  /* 0x0000000420007220 */ /* 0x044fe20000400000 */
[C---:B------:R-:W-:Y:S01]  /*5e80*/  FMUL R2, R32.reuse, R5 ;  /* 0x0000000520027220 */ /* 0x040fe20000400000 */
[C---:B-1----:R-:W-:Y:S01]  /*5e90*/  FMUL R3, R32.reuse, R6 ;  /* 0x0000000620037220 */ /* 0x042fe20000400000 */
[----:B------:R-:W-:Y:S01]  /*5ea0*/  FMUL R7, R32, R7 ;  /* 0x0000000720077220 */ /* 0x000fe20000400000 */
[----:B------:R-:W-:Y:S01]  /*5eb0*/  FFMA R36, R35, R20, R0 ;  /* 0x0000001423247223 */ /* 0x000fe20000000000 */
[----:B------:R-:W-:Y:S01]  /*5ec0*/  LOP3.LUT R20, R59, 0xffffe000, RZ, 0xc0, !PT ;  /* 0xffffe0003b147812 */ /* 0x000fe200078ec0ff */
[C---:B------:R-:W-:Y:S01]  /*5ed0*/  FFMA R37, R35.reuse, R21, R2 ;  /* 0x0000001523257223 */ /* 0x040fe20000000002 */
[----:B------:R-:W-:Y:S01]  /*5ee0*/  LOP3.LUT R21, R54, 0xffffe000, RZ, 0xc0, !PT ;  /* 0xffffe00036157812 */ /* 0x000fe200078ec0ff */
[----:B------:R-:W-:Y:S01]  /*5ef0*/  FFMA R38, R35, R40, R3 ;  /* 0x0000002823267223 */ /* 0x000fe20000000003 */
[----:B------:R-:W-:Y:S01]  /*5f00*/  LOP3.LUT R40, R53, 0xffffe000, RZ, 0xc0, !PT ;  /* 0xffffe00035287812 */ /* 0x000fe200078ec0ff */
[----:B------:R-:W-:Y:S01]  /*5f10*/  FFMA R39, R35, R20, R7 ;  /* 0x0000001423277223 */ /* 0x000fe20000000007 */
[----:B------:R-:W-:Y:S01]  /*5f20*/  LOP3.LUT R20, R55, 0xffffe000, RZ, 0xc0, !PT ;  /* 0xffffe00037147812 */ /* 0x000fe200078ec0ff */
[C---:B------:R-:W-:Y:S01]  /*5f30*/  FMUL R4, R32.reuse, R8 ;  /* 0x0000000820047220 */ /* 0x040fe20000400000 */
[----:B------:R-:W-:Y:S01]  /*5f40*/  F2FP.TF32.F32.PACK_B R36, R36 ;  /* 0x00000024ff24723e */ /* 0x000fe200024050ff */
[C---:B------:R-:W-:Y:S01]  /*5f50*/  FMUL R5, R32.reuse, R9 ;  /* 0x0000000920057220 */ /* 0x040fe20000400000 */
[----:B------:R-:W-:Y:S01]  /*5f60*/  F2FP.TF32.F32.PACK_B R37, R37 ;  /* 0x00000025ff25723e */ /* 0x000fe200024050ff */
[C---:B------:R-:W-:Y:S01]  /*5f70*/  FMUL R6, R32.reuse, R10 ;  /* 0x0000000a20067220 */ /* 0x040fe20000400000 */
[----:B------:R-:W-:Y:S01]  /*5f80*/  FMUL R11, R32, R11 ;  /* 0x0000000b200b7220 */ /* 0x000fe20000400000 */
[----:B------:R-:W-:Y:S01]  /*5f90*/  F2FP.TF32.F32.PACK_B R38, R38 ;  /* 0x00000026ff26723e */ /* 0x000fe200024050ff */
[C---:B------:R-:W-:Y:S01]  /*5fa0*/  FFMA R4, R35.reuse, R41, R4 ;  /* 0x0000002923047223 */ /* 0x040fe20000000004 */
[----:B------:R-:W-:Y:S01]  /*5fb0*/  F2FP.TF32.F32.PACK_B R39, R39 ;  /* 0x00000027ff27723e */ /* 0x000fe200024050ff */
[C---:B------:R-:W-:Y:S01]  /*5fc0*/  FFMA R5, R35.reuse, R40, R5 ;  /* 0x0000002823057223 */ /* 0x040fe20000000005 */
[C---:B------:R-:W-:Y:S01]  /*5fd0*/  FFMA R6, R35.reuse, R21, R6 ;  /* 0x0000001523067223 */ /* 0x040fe20000000006 */
[----:B------:R-:W-:Y:S01]  /*5fe0*/  FFMA R7, R35, R20, R11 ;  /* 0x0000001423077223 */ /* 0x000fe2000000000b */
[----:B------:R-:W-:Y:S01]  /*5ff0*/  LOP3.LUT R41, R48, 0xffffe000, RZ, 0xc0, !PT ;  /* 0xffffe00030297812 */ /* 0x000fe200078ec0ff */
[----:B------:R1:W-:Y:S01]  /*6000*/  STS.128 [R80], R36 ;  /* 0x0000002450007388 */ /* 0x0003e20000000c00 */
[----:B------:R-:W-:Y:S01]  /*6010*/  LOP3.LUT R40, R49, 0xffffe000, RZ, 0xc0, !PT ;  /* 0xffffe00031287812 */ /* 0x000fe200078ec0ff */
[C---:B------:R-:W-:Y:S01]  /*6020*/  FMUL R8, R32.reuse, R12 ;  /* 0x0000000c20087220 */ /* 0x040fe20000400000 */
[----:B------:R-:W-:Y:S01]  /*6030*/  FMUL R9, R32, R13 ;  /* 0x0000000d20097220 */ /* 0x000fe20000400000 */
[----:B------:R-:W-:Y:S01]  /*6040*/  LOP3.LUT R21, R50, 0xffffe000, RZ, 0xc0, !PT ;  /* 0xffffe00032157812 */ /* 0x000fe200078ec0ff */
[C---:B------:R-:W-:Y:S01]  /*6050*/  FMUL R10, R32.reuse, R14 ;  /* 0x0000000e200a7220 */ /* 0x040fe20000400000 */
[----:B------:R-:W-:Y:S01]  /*6060*/  LOP3.LUT R20, R51, 0xffffe000, RZ, 0xc0, !PT ;  /* 0xffffe00033147812 */ /* 0x000fe200078ec0ff */
[----:B------:R-:W-:Y:S01]  /*6070*/  FMUL R15, R32, R15 ;  /* 0x0000000f200f7220 */ /* 0x000fe20000400000 */
[----:B------:R-:W-:Y:S01]  /*6080*/  F2FP.TF32.F32.PACK_B R4, R4 ;  /* 0x00000004ff04723e */ /* 0x000fe200024050ff */
[C---:B------:R-:W-:Y:S01]  /*6090*/  FFMA R8, R35.reuse, R41, R8 ;  /* 0x0000002923087223 */ /* 0x040fe20000000008 */
[----:B------:R-:W-:Y:S01]  /*60a0*/  F2FP.TF32.F32.PACK_B R5, R5 ;  /* 0x00000005ff05723e */ /* 0x000fe200024050ff */
[C---:B------:R-:W-:Y:S01]  /*60b0*/  FFMA R9, R35.reuse, R40, R9 ;  /* 0x0000002823097223 */ /* 0x040fe20000000009 */
[----:B------:R-:W-:Y:S01]  /*60c0*/  F2FP.TF32.F32.PACK_B R6, R6 ;  /* 0x00000006ff06723e */ /* 0x000fe200024050ff */
[C---:B------:R-:W-:Y:S01]  /*60d0*/  FFMA R10, R35.reuse, R21, R10 ;  /* 0x00000015230a7223 */ /* 0x040fe2000000000a */
[----:B------:R-:W-:Y:S01]  /*60e0*/  F2FP.TF32.F32.PACK_B R7, R7 ;  /* 0x00000007ff07723e */ /* 0x000fe200024050ff */
[----:B------:R-:W-:Y:S01]  /*60f0*/  FFMA R11, R35, R20, R15 ;  /* 0x00000014230b7223 */ /* 0x000fe2000000000f */
[----:B------:R-:W-:Y:S01]  /*6100*/  LOP3.LUT R41, R44, 0xffffe000, RZ, 0xc0, !PT ;  /* 0xffffe0002c297812 */ /* 0x000fe200078ec0ff */
[C---:B------:R-:W-:Y:S01]  /*6110*/  FMUL R12, R32.reuse, R16 ;  /* 0x00000010200c7220 */ /* 0x040fe20000400000 */
[----:B------:R-:W-:Y:S01]  /*6120*/  LOP3.LUT R40, R45, 0xffffe000, RZ, 0xc0, !PT ;  /* 0xffffe0002d287812 */ /* 0x000fe200078ec0ff */
[----:B------:R1:W-:Y:S01]  /*6130*/  STS.128 [R79+0x10], R4 ;  /* 0x000010044f007388 */ /* 0x0003e20000000c00 */
        /* <DEDUP_REMOVED lines=13> */
[----:B------:R-:W-:Y:S02]  /*6210*/  F2FP.TF32.F32.PACK_B R12, R12 ;  /* 0x0000000cff0c723e */ /* 0x000fe400024050ff */
[----:B------:R-:W-:Y:S01]  /*6220*/  F2FP.TF32.F32.PACK_B R13, R13 ;  /* 0x0000000dff0d723e */ /* 0x000fe200024050ff */
[----:B------:R1:W-:Y:S01]  /*6230*/  STS.128 [R78+0x20], R8 ;  /* 0x000020084e007388 */ /* 0x0003e20000000c00 */
[----:B------:R-:W-:Y:S02]  /*6240*/  F2FP.TF32.F32.PACK_B R14, R14 ;  /* 0x0000000eff0e723e */ /* 0x000fe400024050ff */
[----:B------:R-:W-:Y:S05]  /*6250*/  F2FP.TF32.F32.PACK_B R15, R15 ;  /* 0x0000000fff0f723e */ /* 0x000fea00024050ff */
[----:B------:R1:W-:Y:S01]  /*6260*/  STS.128 [R86+0x30], R12 ;  /* 0x0000300c56007388 */ /* 0x0003e20000000c00 */
[----:B------:R-:W-:Y:S01]  /*6270*/  @!PT LDS RZ, [RZ] ;  /* 0x00000000fffff984 */ /* 0x000fe20000000800 */
[----:B------:R-:W-:Y:S01]  /*6280*/  @!PT LDS RZ, [RZ] ;  /* 0x00000000fffff984 */ /* 0x000fe20000000800 */
[----:B------:R-:W-:Y:S01]  /*6290*/  @!PT LDS RZ, [RZ] ;  /* 0x00000000fffff984 */ /* 0x000fe20000000800 */
[----:B------:R-:W-:Y:S01]  /*62a0*/  @!PT LDS RZ, [RZ] ;  /* 0x00000000fffff984 */ /* 0x000fe20000000800 */
[----:B------:R2:W-:Y:S07]  /*62b0*/  MEMBAR.ALL.CTA ;  /* 0x0000000000007992 */ /* 0x0005ee0000008000 */
[----:B--2---:R-:W2:Y:S02]  /*62c0*/  FENCE.VIEW.ASYNC.S ;  /* 0x00000000000073c6 */ /* 0x004ea40000000000 */
[----:B--2---:R-:W-:Y:S06]  /*62d0*/  BAR.SYNC.DEFER_BLOCKING 0x1, 0x80 ;  /* 0x0042000000007b1d */ /* 0x004fec0000010000 */
[----:B------:R-:W-:Y:S05]  /*62e0*/  @P0 BRA `(.L_x_98) ;  /* 0x0000000000280947 */ /* 0x000fea0003800000 */
[----:B------:R-:W-:Y:S02]  /*62f0*/  UIADD3 UR4, UPT, UPT, UR48, 0x200, URZ ;  /* 0x0000020030047890 */ /* 0x000fe4000fffe0ff */
[----:B------:R-:W-:Y:S01]  /*6300*/  UIADD3 UR6, UP0, UPT, UR52, 0x680, URZ ;  /* 0x0000068034067890 */ /* 0x000fe2000ff1e0ff */
[----:B------:R-:W-:Y:S03]  /*6310*/  UMOV UR43, UR36 ;  /* 0x00000024002b7c82 */ /* 0x000fe60008000000 */
[----:B------:R-:W-:Y:S01]  /*6320*/  MOV R73, UR4 ;  /* 0x0000000400497c02 */ /* 0x000fe20008000f00 */
[----:B------:R-:W-:Y:S03]  /*6330*/  UIADD3.X UR7, UPT, UPT, URZ, UR53, URZ, UP0, !UPT ;  /* 0x00000035ff077290 */ /* 0x000fe600087fe4ff */
[----:B------:R-:W-:Y:S11]  /*6340*/  R2UR UR40, R73 ;  /* 0x00000000492872ca */ /* 0x000ff600000e0000 */
[----:B------:R-:W-:Y:S02]  /*6350*/  @!UPT UIADD3 URZ, UPT, UPT, URZ, URZ, URZ ;  /* 0x000000fffffff290 */ /* 0x000fe4000fffe0ff */
[----:B------:R2:W-:Y:S01]  /*6360*/  UTMASTG.3D [UR40], [UR6] ;  /* 0x00000028060073b5 */ /* 0x0005e20008010000 */
[----:B------:R0:W-:Y:S01]  /*6370*/  UTMACMDFLUSH ;  /* 0x00000000000079b7 */ /* 0x0001e20000000000 */
[----:B--2---:R-:W-:Y:S04]  /*6380*/  DEPBAR.LE SB0, 0x1 ;  /* 0x000080400000791a */ /* 0x004fe80000000000 */
.L_x_98:
[----:B------:R-:W-:Y:S05]  /*6390*/  BSYNC.RECONVERGENT B0 ;  /* 0x0000000000007941 */ /* 0x000fea0003800200 */
.L_x_97:
[----:B------:R-:W-:Y:S01]  /*63a0*/  BAR.SYNC.DEFER_BLOCKING 0x1, 0x80 ;  /* 0x0042000000007b1d */ /* 0x000fe20000010000 */
[----:B------:R-:W-:Y:S01]  /*63b0*/  ISETP.NE.AND P1, PT, R87, RZ, PT ;  /* 0x000000ff5700720c */ /* 0x000fe20003f25270 */
[----:B------:R-:W-:Y:S01]  /*63c0*/  UISETP.NE.AND UP0, UPT, UR49, URZ, UPT ;  /* 0x000000ff3100728c */ /* 0x000fe2000bf05270 */
[----:B------:R-:W-:Y:S11]  /*63d0*/  LEA R3, R43, UR48, 0x3 ;  /* 0x000000302b037c11 */ /* 0x000ff6000f8e18ff */
[----:B------:R-:W-:Y:S01]  /*63e0*/  @P1 SHF.L.U32 R2, R77, 0x1f, RZ ;  /* 0x0000001f4d021819 */ /* 0x000fe200000006ff */
[----:B------:R-:W-:Y:S06]  /*63f0*/  BRA.U !UP0, `(.L_x_99) ;  /* 0x0000000108247547 */ /* 0x000fec000b800000 */
[----:B-1----:R-:W-:Y:S01]  /*6400*/  IMAD.U32 R5, RZ, RZ, UR51 ;  /* 0x00000033ff057e24 */ /* 0x002fe2000f8e00ff */
[----:B------:R-:W-:Y:S01]  /*6410*/  MOV R0, UR37 ;  /* 0x0000002500007c02 */ /* 0x000fe20008000f00 */
[----:B------:R-:W-:Y:S03]  /*6420*/  UIADD3 UR51, UPT, UPT, UR51, 0x1, URZ ;  /* 0x0000000133337890 */ /* 0x000fe6000fffe0ff */
[----:B------:R-:W-:Y:S01]  /*6430*/  @P1 LEA R5, R5, UR48, 0x3 ;  /* 0x0000003005051c11 */ /* 0x000fe2000f8e18ff */
[----:B------:R-:W-:Y:S04]  /*6440*/  UISETP.NE.AND UP0, UPT, UR51, 0x4, UPT ;  /* 0x000000043300788c */ /* 0x000fe8000bf05270 */
[----:B------:R-:W-:Y:S01]  /*6450*/  @P1 VIADD R5, R5, 0x50 ;  /* 0x0000005005051836 */ /* 0x000fe20000000000 */
[----:B------:R-:W-:Y:S04]  /*6460*/  USEL UR51, UR51, URZ, UP0 ;  /* 0x000000ff33337287 */ /* 0x000fe80008000000 */
[----:B------:R-:W-:Y:S04]  /*6470*/  @P1 PRMT R0, R0, 0x654, R5 ;  /* 0x0000065400001816 */ /* 0x000fe80000000005 */
[----:B------:R2:W-:Y:S04]  /*6480*/  @P1 SYNCS.ARRIVE.TRANS64.RED.A1T0 RZ, [R0+URZ], RZ ;  /* 0x000000ff00ff19a7 */ /* 0x0005e800081004ff */
.L_x_99:
[----:B------:R-:W4:Y:S01]  /*6490*/  @P1 SYNCS.PHASECHK.TRANS64.TRYWAIT P0, [R3+URZ+0x30], R2 ;  /* 0x00003002030015a7 */ /* 0x000f2200080011ff */
[----:B------:R-:W-:Y:S01]  /*64a0*/  BSSY B1, `(.L_x_100) ;  /* 0x0000016000017945 */ /* 0x000fe20003800000 */
[----:B----4-:R-:W-:Y:S03]  /*64b0*/  @P1 SEL R89, RZ, 0x1, !P0 ;  /* 0x00000001ff591807 */ /* 0x010fe60004000000 */
[----:B------:R-:W-:Y:S05]  /*64c0*/  @!P1 BRA `(.L_x_101) ;  /* 0x00000000004c9947 */ /* 0x000fea0003800000 */
[----:B------:R-:W-:Y:S01]  /*64d0*/  ISETP.NE.AND P0, PT, R89, RZ, PT ;  /* 0x000000ff5900720c */ /* 0x000fe20003f05270 */
[----:B------:R-:W-:Y:S01]  /*64e0*/  BSSY B0, `(.L_x_102) ;  /* 0x000000b000007945 */ /* 0x000fe20003800000 */
[----:B------:R-:W-:Y:S11]  /*64f0*/  ISETP.NE.AND P1, PT, R90, RZ, PT ;  /* 0x000000ff5a00720c */ /* 0x000ff60003f25270 */
[----:B------:R-:W-:Y:S02]  /*6500*/  @!UPT UIADD3 URZ, UPT, UPT, URZ, URZ, URZ ;  /* 0x000000fffffff290 */ /* 0x000fe4000fffe0ff */
[C---:B-1----:R-:W-:Y:S01]  /*6510*/  @P1 IMAD R6, R43.reuse, 0x2000, R80 ;  /* 0x000020002b061824 */ /* 0x042fe200078e0250 */
[C---:B------:R-:W-:Y:S01]  /*6520*/  @P1 LEA R4, R43.reuse, R78, 0xd ;  /* 0x0000004e2b041211 */ /* 0x040fe200078e68ff */
[C---:B------:R-:W-:Y:S02]  /*6530*/  @P1 IMAD R5, R43.reuse, 0x2000, R79 ;  /* 0x000020002b051824 */ /* 0x040fe400078e024f */
[----:B------:R-:W-:Y:S01]  /*6540*/  @P1 IMAD R2, R43, 0x2000, R86 ;  /* 0x000020002b021824 */ /* 0x000fe200078e0256 */
[----:B------:R-:W-:Y:S06]  /*6550*/  @P0 BRA `(.L_x_103) ;  /* 0x00000000000c0947 */ /* 0x000fec0003800000 */
[----:B--2---:R-:W-:Y:S04]  /*6560*/  SHF.L.U32 R0, R77, 0x1f, RZ ;  /* 0x0000001f4d007819 */ /* 0x004fe800000006ff */
[----:B------:R-:W1:Y:S02]  /*6570*/  SYNCS.PHASECHK.TRANS64.TRYWAIT P0, [R3+URZ+0x30], R0 ;  /* 0x00003000030075a7 */ /* 0x000e6400080011ff */
[----:B-1----:R-:W-:Y:S05]  /*6580*/  @!P0 BRA `(.L_x_104) ;  /* 0x00000028000c8947 */ /* 0x002fea0003800000 */
.L_x_103:
[----:B------:R-:W-:Y:S05]  /*6590*/  BSYNC B0 ;  /* 0x0000000000007941 */ /* 0x000fea0003800000 */
.L_x_102:
[----:B------:R-:W-:Y:S02]  /*65a0*/  ISETP.NE.AND P0, PT, R90, RZ, PT ;  /* 0x000000ff5a00720c */ /* 0x000fe40003f05270 */
[----:B------:R-:W-:Y:S11]  /*65b0*/  IADD3 R43, PT, PT, R43, 0x1, RZ ;  /* 0x000000012b2b7810 */ /* 0x000ff60007ffe0ff */
[----:B------:R4:W1:Y:S04]  /*65c0*/  @P0 LDS.128 R56, [R6] ;  /* 0x0000000006380984 */ /* 0x0008680000000c00 */
[----:B------:R4:W1:Y:S04]  /*65d0*/  @P0 LDS.128 R52, [R5+0x10] ;  /* 0x0000100005340984 */ /* 0x0008680000000c00 */
[----:B------:R4:W1:Y:S04]  /*65e0*/  @P0 LDS.128 R48, [R4+0x20] ;  /* 0x0000200004300984 */ /* 0x0008680000000c00 */
[----:B------:R4:W1:Y:S02]  /*65f0*/  @P0 LDS.128 R44, [R2+0x30] ;  /* 0x00003000022c0984 */ /* 0x0008640000000c00 */
.L_x_101:
[----:B------:R-:W-:Y:S05]  /*6600*/  BSYNC B1 ;  /* 0x0000000000017941 */ /* 0x000fea0003800000 */
.L_x_100:
[----:B-1----:R-:W-:Y:S05]  /*6610*/  VIADD R3, R34, 0x10 ;  /* 0x0000001022037836 */ /* 0x002fea0000000000 */
[----:B------:R-:W-:Y:S04]  /*6620*/  SHF.R.U32.HI R3, RZ, 0x15, R3 ;  /* 0x00000015ff037819 */ /* 0x000fe80000011603 */
[----:B------:R-:W-:Y:S11]  /*6630*/  LOP3.LUT P0, RZ, R3, 0x3, R72, 0x48, !PT ;  /* 0x0000000303ff7812 */ /* 0x000ff60007804848 */
[----:B------:R-:W-:Y:S02]  /*6640*/  @!UPT UIADD3 URZ, UPT, UPT, URZ, URZ, URZ ;  /* 0x000000fffffff290 */ /* 0x000fe4000fffe0ff */
[----:B------:R-:W-:Y:S05]  /*6650*/  @!P0 BRA `(.L_x_105) ;  /* 0x0000000000408947 */ /* 0x000fea0003800000 */
[----:B------:R-:W1:Y:S01]  /*6660*/  LDCU.64 UR8, c[0x4][0x70] ;  /* 0x01000e00ff0877ac */ /* 0x000e620008000a00 */
[----:B------:R-:W-:Y:S01]  /*6670*/  MOV R3, 0x0 ;  /* 0x0000000000037802 */ /* 0x000fe20000000f00 */
[----:B------:R-:W-:Y:S02]  /*6680*/  HFMA2 R12, -RZ, RZ, 0, 5.9604644775390625e-08 ;  /* 0x00000001ff0c7431 */ /* 0x000fe400000001ff */
[----:B------:R-:W-:Y:S02]  /*6690*/  IMAD.MOV.U32 R8, RZ, RZ, 0x192 ;  /* 0x00000192ff087424 */ /* 0x000fe400078e00ff */
[----:B------:R-:W-:Y:S01]  /*66a0*/  IMAD.MOV.U32 R13, RZ, RZ, RZ ;  /* 0x000000ffff0d7224 */ /* 0x000fe200078e00ff */
[----:B------:R-:W5:Y:S01]  /*66b0*/  LDCU.64 UR6, c[0x4][0x78] ;  /* 0x01000f00ff0677ac */ /* 0x000f620008000a00 */
[----:B----4-:R-:W4:Y:S01]  /*66c0*/  LDC.64 R2, c[0x4][R3] ;  /* 0x0100000003027b82 */ /* 0x010f220000000a00 */
[----:B------:R-:W2:Y:S01]  /*66d0*/  LDCU.64 UR4, c[0x4][0x10] ;  /* 0x01000200ff0477ac */ /* 0x000ea20008000a00 */
[----:B-1----:R-:W-:Y:S01]  /*66e0*/  MOV R5, UR9 ;  /* 0x0000000900057c02 */ /* 0x002fe20008000f00 */
[----:B------:R-:W-:Y:S01]  /*66f0*/  IMAD.U32 R4, RZ, RZ, UR8 ;  /* 0x00000008ff047e24 */ /* 0x000fe2000f8e00ff */
[----:B-----5:R-:W-:Y:S01]  /*6700*/  MOV R7, UR7 ;  /* 0x0000000700077c02 */ /* 0x020fe20008000f00 */
[----:B------:R-:W-:Y:S01]  /*6710*/  IMAD.U32 R6, RZ, RZ, UR6 ;  /* 0x00000006ff067e24 */ /* 0x000fe2000f8e00ff */
[----:B--2---:R-:W-:Y:S01]  /*6720*/  MOV R11, UR5 ;  /* 0x00000005000b7c02 */ /* 0x004fe20008000f00 */
[----:B------:R-:W-:Y:S02]  /*6730*/  IMAD.U32 R10, RZ, RZ, UR4 ;  /* 0x00000004ff0a7e24 */ /* 0x000fe4000f8e00ff */
[----:B------:R-:W-:Y:S07]  /*6740*/  LEPC R20, `(.L_x_105) ;  /* 0x000000001014794e */ /* 0x000fee0000000000 */
[----:B---34-:R-:W-:Y:S05]  /*6750*/  CALL.ABS.NOINC R2 ;  /* 0x0000000002007343 */ /* 0x018fea0003c00000 */
.L_x_105:
[----:B------:R-:W-:Y:S01]  /*6760*/  LOP3.LUT R20, R56, 0xffffe000, RZ, 0xc0, !PT ;  /* 0xffffe00038147812 */ /* 0x000fe200078ec0ff */
[----:B------:R-:W-:Y:S05]  /*6770*/  WARPSYNC.ALL ;  /* 0x0000000000007948 */ /* 0x000fea0003800000 */
[----:B------:R-:W-:Y:S01]  /*6780*/  R2UR UR4, R34 ;  /* 0x00000000220472ca */ /* 0x000fe200000e0000 */
[----:B------:R-:W-:Y:S01]  /*6790*/  IMAD.U32 R92, RZ, RZ, UR51 ;  /* 0x00000033ff5c7e24 */ /* 0x000fe2000f8e00ff */
[----:B------:R-:W-:Y:S01]  /*67a0*/  LOP3.LUT R21, R57, 0xffffe000, RZ, 0xc0, !PT ;  /* 0xffffe00039157812 */ /* 0x000fe200078ec0ff */
[----:B------:R-:W-:Y:S01]  /*67b0*/  IMAD.U32 R91, RZ, RZ, UR37 ;  /* 0x00000025ff5b7e24 */ /* 0x000fe2000f8e00ff */
[----:B------:R-:W-:Y:S01]  /*67c0*/  LOP3.LUT R40, R59, 0xffffe000, RZ, 0xc0, !PT ;  /* 0xffffe0003b287812 */ /* 0x000fe200078ec0ff */
[----:B------:R-:W-:Y:S01]  /*67d0*/  BSSY.RECONVERGENT B0, `(.L_x_106) ;  /* 0x000005b000007945 */ /* 0x000fe20003800200 */
[----:B------:R-:W-:Y:S02]  /*67e0*/  LOP3.LUT R41, R52, 0xffffe000, RZ, 0xc0, !PT ;  /* 0xffffe00034297812 */ /* 0x000fe400078ec0ff */
[----:B------:R-:W-:Y:S02]  /*67f0*/  LOP3.LUT R42, R53, 0xffffe000, RZ, 0xc0, !PT ;  /* 0xffffe000352a7812 */ /* 0x000fe400078ec0ff */
[----:B------:R-:W-:Y:S02]  /*6800*/  ISETP.NE.AND P6, PT, R87, RZ, PT ;  /* 0x000000ff5700720c */ /* 0x000fe40003fc5270 */
[----:B------:R-:W-:Y:S01]  /*6810*/  ISETP.NE.AND P0, PT, R82, RZ, PT ;  /* 0x000000ff5200720c */ /* 0x000fe20003f05270 */
[----:B----4-:R-:W2:Y:S10]  /*6820*/  LDTM.x16 R4, tmem[UR4+0x10] ;  /* 0x00001004000479ee */ /* 0x010eb40008240000 */
[----:B------:R-:W-:Y:S02]  /*6830*/  @P6 LEA R92, R92, UR48, 0x3 ;  /* 0x000000305c5c6c11 */ /* 0x000fe4000f8e18ff */
[----:B------:R-:W-:Y:S03]  /*6840*/  @P6 SHF.L.U32 R93, R77, 0x1f, RZ ;  /* 0x0000001f4d5d6819 */ /* 0x000fe600000006ff */
[----:B------:R-:W-:Y:S05]  /*6850*/  @P6 VIADD R92, R92, 0x50 ;  /* 0x000000505c5c6836 */ /* 0x000fea0000000000 */
[----:B------:R-:W-:Y:S02]  /*6860*/  @P6 PRMT R91, R91, 0x654, R92 ;  /* 0x000006545b5b6816 */ /* 0x000fe4000000005c */
[----:B------:R-:W-:Y:S01]  /*6870*/  LEA R92, R43, UR48, 0x3 ;  /* 0x000000302b5c7c11 */ /* 0x000fe2000f8e18ff */
[C---:B--2---:R-:W-:Y:S01]  /*6880*/  FMUL R0, R32.reuse, R4 ;  /* 0x0000000420007220 */ /* 0x044fe20000400000 */
[C---:B------:R-:W-:Y:S01]  /*6890*/  FMUL R2, R32.reuse, R5 ;  /* 0x0000000520027220 */ /* 0x040fe20000400000 */
[C---:B------:R-:W-:Y:S01]  /*68a0*/  FMUL R3, R32.reuse, R6 ;  /* 0x0000000620037220 */ /* 0x040fe20000400000 */
[----:B------:R-:W-:Y:S01]  /*68b0*/  FMUL R7, R32, R7 ;  /* 0x0000000720077220 */ /* 0x000fe20000400000 */
[C---:B------:R-:W-:Y:S01]  /*68c0*/  FFMA R36, R35.reuse, R20, R0 ;  /* 0x0000001423247223 */ /* 0x040fe20000000000 */
[----:B------:R-:W-:Y:S01]  /*68d0*/  LOP3.LUT R20, R58, 0xffffe000, RZ, 0xc0, !PT ;  /* 0xffffe0003a147812 */ /* 0x000fe200078ec0ff */
[C---:B------:R-:W-:Y:S01]  /*68e0*/  FFMA R37, R35.reuse, R21, R2 ;  /* 0x0000001523257223 */ /* 0x040fe20000000002 */
[----:B------:R-:W-:Y:S01]  /*68f0*/  LOP3.LUT R21, R48, 0xffffe000, RZ, 0xc0, !PT ;  /* 0xffffe00030157812 */ /* 0x000fe200078ec0ff */
[----:B------:R-:W-:Y:S01]  /*6900*/  FMUL R4, R32, R8 ;  /* 0x0000000820047220 */ /* 0x000fe20000400000 */
[----:B------:R-:W-:Y:S01]  /*6910*/  F2FP.TF32.F32.PACK_B R36, R36 ;  /* 0x00000024ff24723e */ /* 0x000fe200024050ff */
[C---:B------:R-:W-:Y:S01]  /*6920*/  FFMA R38, R35.reuse, R20, R3 ;  /* 0x0000001423267223 */ /* 0x040fe20000000003 */
[----:B------:R-:W-:Y:S01]  /*6930*/  LOP3.LUT R20, R54, 0xffffe000, RZ, 0xc0, !PT ;  /* 0xffffe00036147812 */ /* 0x000fe200078ec0ff */
[----:B------:R-:W-:Y:S01]  /*6940*/  FFMA R39, R35, R40, R7 ;  /* 0x0000002823277223 */ /* 0x000fe20000000007 */
[----:B------:R-:W-:Y:S01]  /*6950*/  LOP3.LUT R40, R55, 0xffffe000, RZ, 0xc0, !PT ;  /* 0xffffe00037287812 */ /* 0x000fe200078ec0ff */
[C---:B------:R-:W-:Y:S01]  /*6960*/  FMUL R5, R32.reuse, R9 ;  /* 0x0000000920057220 */ /* 0x040fe20000400000 */
[C---:B------:R-:W-:Y:S01]  /*6970*/  FMUL R6, R32.reuse, R10 ;  /* 0x0000000a20067220 */ /* 0x040fe20000400000 */
[C---:B------:R-:W-:Y:S01]  /*6980*/  FMUL R11, R32.reuse, R11 ;  /* 0x0000000b200b7220 */ /* 0x040fe20000400000 */
[----:B------:R-:W-:Y:S01]  /*6990*/  F2FP.TF32.F32.PACK_B R37, R37 ;  /* 0x00000025ff25723e */ /* 0x000fe200024050ff */
[C---:B------:R-:W-:Y:S01]  /*69a0*/  FFMA R4, R35.reuse, R41, R4 ;  /* 0x0000002923047223 */ /* 0x040fe20000000004 */
[----:B------:R-:W-:Y:S01]  /*69b0*/  F2FP.TF32.F32.PACK_B R38, R38 ;  /* 0x00000026ff26723e */ /* 0x000fe200024050ff */
[C---:B------:R-:W-:Y:S01]  /*69c0*/  FFMA R5, R35.reuse, R42, R5 ;  /* 0x0000002a23057223 */ /* 0x040fe20000000005 */
[----:B------:R-:W-:Y:S01]  /*69d0*/  F2FP.TF32.F32.PACK_B R39, R39 ;  /* 0x00000027ff27723e */ /* 0x000fe200024050ff */
[C---:B------:R-:W-:Y:S01]  /*69e0*/  FFMA R6, R35.reuse, R20, R6 ;  /* 0x0000001423067223 */ /* 0x040fe20000000006 */
[----:B------:R-:W-:Y:S01]  /*69f0*/  FFMA R7, R35, R40, R11 ;  /* 0x0000002823077223 */ /* 0x000fe2000000000b */
        /* <DEDUP_REMOVED lines=47> */
[----:B------:R-:W-:Y:S02]  /*6cf0*/  UIADD3 UR8, UP0, UPT, UR52, 0x680, URZ ;  /* 0x0000068034087890 */ /* 0x000fe4000ff1e0ff */
[----:B------:R-:W-:Y:S02]  /*6d00*/  UIADD3 UR5, UPT, UPT, UR41, 0x10, URZ ;  /* 0x0000001029057890 */ /* 0x000fe4000fffe0ff */
[----:B------:R-:W-:Y:S02]  /*6d10*/  UIADD3 UR4, UPT, UPT, UR48, 0x2200, URZ ;  /* 0x0000220030047890 */ /* 0x000fe4000fffe0ff */
[----:B------:R-:W-:Y:S01]  /*6d20*/  UIADD3.X UR9, UPT, UPT, URZ, UR53, URZ, UP0, !UPT ;  /* 0x00000035ff097290 */ /* 0x000fe200087fe4ff */
[----:B------:R-:W-:Y:S01]  /*6d30*/  UMOV UR6, UR42 ;  /* 0x0000002a00067c82 */ /* 0x000fe20008000000 */
[----:B------:R-:W-:Y:S07]  /*6d40*/  UMOV UR7, UR36 ;  /* 0x0000002400077c82 */ /* 0x000fee0008000000 */
[----:B------:R2:W-:Y:S01]  /*6d50*/  UTMASTG.3D [UR4], [UR8] ;  /* 0x00000004080073b5 */ /* 0x0005e20008010000 */
[----:B------:R0:W-:Y:S01]  /*6d60*/  UTMACMDFLUSH ;  /* 0x00000000000079b7 */ /* 0x0001e20000000000 */
[----:B--2---:R-:W-:Y:S04]  /*6d70*/  DEPBAR.LE SB0, 0x1 ;  /* 0x000080400000791a */ /* 0x004fe80000000000 */
.L_x_107:
[----:B------:R-:W-:Y:S05]  /*6d80*/  BSYNC.RECONVERGENT B0 ;  /* 0x0000000000007941 */ /* 0x000fea0003800200 */
.L_x_106:
[----:B------:R-:W-:Y:S01]  /*6d90*/  BAR.SYNC.DEFER_BLOCKING 0x1, 0x80 ;  /* 0x0042000000007b1d */ /* 0x000fe20000010000 */
[----:B------:R-:W-:Y:S04]  /*6da0*/  UIADD3 UR40, UPT, UPT, UR51, 0x1, URZ ;  /* 0x0000000133287890 */ /* 0x000fe8000fffe0ff */
[----:B------:R-:W-:Y:S04]  /*6db0*/  UISETP.NE.AND UP0, UPT, UR40, 0x4, UPT ;  /* 0x000000042800788c */ /* 0x000fe8000bf05270 */
[----:B------:R-:W-:Y:S01]  /*6dc0*/  USEL UR40, UR40, URZ, UP0 ;  /* 0x000000ff28287287 */ /* 0x000fe20008000000 */
[----:B------:R2:W-:Y:S01]  /*6dd0*/  @P6 SYNCS.ARRIVE.TRANS64.RED.A1T0 RZ, [R91+URZ], RZ ;  /* 0x000000ff5bff69a7 */ /* 0x0005e200081004ff */
[----:B------:R-:W-:Y:S01]  /*6de0*/  BSSY B1, `(.L_x_108) ;  /* 0x0000017000017945 */ /* 0x000fe20003800000 */
[----:B------:R-:W4:Y:S02]  /*6df0*/  @P6 SYNCS.PHASECHK.TRANS64.TRYWAIT P0, [R92+URZ+0x30], R93 ;  /* 0x0000305d5c0065a7 */ /* 0x000f2400080011ff */
[----:B----4-:R-:W-:Y:S01]  /*6e00*/  @P6 SEL R89, RZ, 0x1, !P0 ;  /* 0x00000001ff596807 */ /* 0x010fe20004000000 */
[----:B--2---:R-:W-:Y:S06]  /*6e10*/  @!P6 BRA `(.L_x_109) ;  /* 0x00000000004ce947 */ /* 0x004fec0003800000 */
        /* <DEDUP_REMOVED lines=9> */
[----:B------:R-:W-:Y:S04]  /*6eb0*/  SHF.L.U32 R5, R77, 0x1f, RZ ;  /* 0x0000001f4d057819 */ /* 0x000fe800000006ff */
[----:B------:R-:W1:Y:S02]  /*6ec0*/  SYNCS.PHASECHK.TRANS64.TRYWAIT P0, [R92+URZ+0x30], R5 ;  /* 0x000030055c0075a7 */ /* 0x000e6400080011ff */
[----:B-1----:R-:W-:Y:S05]  /*6ed0*/  @!P0 BRA `(.L_x_112) ;  /* 0x0000001c00cc8947 */ /* 0x002fea0003800000 */
.L_x_111:
[----:B------:R-:W-:Y:S05]  /*6ee0*/  BSYNC B0 ;  /* 0x0000000000007941 */ /* 0x000fea0003800000 */
.L_x_110:
[----:B------:R-:W-:Y:S02]  /*6ef0*/  ISETP.NE.AND P0, PT, R90, RZ, PT ;  /* 0x000000ff5a00720c */ /* 0x000fe40003f05270 */
[----:B------:R-:W-:Y:S11]  /*6f00*/  IADD3 R43, PT, PT, R43, 0x1, RZ ;  /* 0x000000012b2b7810 */ /* 0x000ff60007ffe0ff */
[----:B------:R2:W4:Y:S04]  /*6f10*/  @P0 LDS.128 R56, [R4] ;  /* 0x0000000004380984 */ /* 0x0005280000000c00 */
[----:B------:R2:W1:Y:S04]  /*6f20*/  @P0 LDS.128 R52, [R3+0x10] ;  /* 0x0000100003340984 */ /* 0x0004680000000c00 */
[----:B------:R2:W1:Y:S04]  /*6f30*/  @P0 LDS.128 R48, [R2+0x20] ;  /* 0x0000200002300984 */ /* 0x0004680000000c00 */
[----:B------:R2:W1:Y:S02]  /*6f40*/  @P0 LDS.128 R44, [R0+0x30] ;  /* 0x00003000002c0984 */ /* 0x0004640000000c00 */
.L_x_109:
[----:B------:R-:W-:Y:S05]  /*6f50*/  BSYNC B1 ;  /* 0x0000000000017941 */ /* 0x000fea0003800000 */
.L_x_108:
[----:B--2---:R-:W-:Y:S05]  /*6f60*/  VIADD R3, R34, 0x20 ;  /* 0x0000002022037836 */ /* 0x004fea0000000000 */
[----:B------:R-:W-:Y:S04]  /*6f70*/  SHF.R.U32.HI R3, RZ, 0x15, R3 ;  /* 0x00000015ff037819 */ /* 0x000fe80000011603 */
[----:B------:R-:W-:Y:S11]  /*6f80*/  LOP3.LUT P0, RZ, R3, 0x3, R72, 0x48, !PT ;  /* 0x0000000303ff7812 */ /* 0x000ff60007804848 */
[----:B------:R-:W-:Y:S02]  /*6f90*/  @!UPT UIADD3 URZ, UPT, UPT, URZ, URZ, URZ ;  /* 0x000000fffffff290 */ /* 0x000fe4000fffe0ff */
[----:B------:R-:W-:Y:S05]  /*6fa0*/  @!P0 BRA `(.L_x_113) ;  /* 0x0000000000408947 */ /* 0x000fea0003800000 */
[----:B------:R-:W2:Y:S01]  /*6fb0*/  LDCU.64 UR8, c[0x4][0x70] ;  /* 0x01000e00ff0877ac */ /* 0x000ea20008000a00 */
[----:B------:R-:W-:Y:S01]  /*6fc0*/  MOV R3, 0x0 ;  /* 0x0000000000037802 */ /* 0x000fe20000000f00 */
[----:B-1----:R-:W-:Y:S02]  /*6fd0*/  HFMA2 R12, -RZ, RZ, 0, 5.9604644775390625e-08 ;  /* 0x00000001ff0c7431 */ /* 0x002fe400000001ff */
[----:B------:R-:W-:Y:S02]  /*6fe0*/  IMAD.MOV.U32 R8, RZ, RZ, 0x192 ;  /* 0x00000192ff087424 */ /* 0x000fe400078e00ff */
[----:B------:R-:W-:Y:S01]  /*6ff0*/  IMAD.MOV.U32 R13, RZ, RZ, RZ ;  /* 0x000000ffff0d7224 */ /* 0x000fe200078e00ff */
[----:B------:R-:W1:Y:S01]  /*7000*/  LDCU.64 UR6, c[0x4][0x78] ;  /* 0x01000f00ff0677ac */ /* 0x000e620008000a00 */
[----:B------:R-:W3:Y:S01]  /*7010*/  LDC.64 R2, c[0x4][R3] ;  /* 0x0100000003027b82 */ /* 0x000ee20000000a00 */
[----:B------:R-:W5:Y:S01]  /*7020*/  LDCU.64 UR4, c[0x4][0x10] ;  /* 0x01000200ff0477ac */ /* 0x000f620008000a00 */
[----:B--2---:R-:W-:Y:S01]  /*7030*/  MOV R5, UR9 ;  /* 0x0000000900057c02 */ /* 0x004fe20008000f00 */
[----:B------:R-:W-:Y:S01]  /*7040*/  IMAD.U32 R4, RZ, RZ, UR8 ;  /* 0x00000008ff047e24 */ /* 0x000fe2000f8e00ff */
[----:B-1----:R-:W-:Y:S01]  /*7050*/  MOV R7, UR7 ;  /* 0x0000000700077c02 */ /* 0x002fe20008000f00 */
[----:B------:R-:W-:Y:S01]  /*7060*/  IMAD.U32 R6, RZ, RZ, UR6 ;  /* 0x00000006ff067e24 */ /* 0x000fe2000f8e00ff */
[----:B-----5:R-:W-:Y:S01]  /*7070*/  MOV R11, UR5 ;  /* 0x00000005000b7c02 */ /* 0x020fe20008000f00 */
[----:B------:R-:W-:Y:S02]  /*7080*/  IMAD.U32 R10, RZ, RZ, UR4 ;  /* 0x00000004ff0a7e24 */ /* 0x000fe4000f8e00ff */
[----:B------:R-:W-:Y:S07]  /*7090*/  LEPC R20, `(.L_x_113) ;  /* 0x000000001014794e */ /* 0x000fee0000000000 */
[----:B---34-:R-:W-:Y:S05]  /*70a0*/  CALL.ABS.NOINC R2 ;  /* 0x0000000002007343 */ /* 0x018fea0003c00000 */
.L_x_113:
[----:B----4-:R-:W-:Y:S01]  /*70b0*/  LOP3.LUT R20, R56, 0xffffe000, RZ, 0xc0, !PT ;  /* 0xffffe00038147812 */ /* 0x010fe200078ec0ff */
[----:B------:R-:W-:Y:S05]  /*70c0*/  WARPSYNC.ALL ;  /* 0x0000000000007948 */ /* 0x000fea0003800000 */
[----:B------:R-:W-:Y:S01]  /*70d0*/  R2UR UR4, R34 ;  /* 0x00000000220472ca */ /* 0x000fe200000e0000 */
[----:B-1----:R-:W-:Y:S01]  /*70e0*/  IMAD.U32 R92, RZ, RZ, UR40 ;  /* 0x00000028ff5c7e24 */ /* 0x002fe2000f8e00ff */
        /* <DEDUP_REMOVED lines=8> */
[----:B------:R-:W1:Y:S10]  /*7170*/  LDTM.x16 R4, tmem[UR4+0x20] ;  /* 0x00002004000479ee */ /* 0x000e740008240000 */
[----:B------:R-:W-:Y:S02]  /*7180*/  @P6 LEA R92, R92, UR48, 0x3 ;  /* 0x000000305c5c6c11 */ /* 0x000fe4000f8e18ff */
[----:B------:R-:W-:Y:S03]  /*7190*/  @P6 SHF.L.U32 R93, R77, 0x1f, RZ ;  /* 0x0000001f4d5d6819 */ /* 0x000fe600000006ff */
[----:B------:R-:W-:Y:S05]  /*71a0*/  @P6 VIADD R92, R92, 0x50 ;  /* 0x000000505c5c6836 */ /* 0x000fea0000000000 */
[----:B------:R-:W-:Y:S02]  /*71b0*/  @P6 PRMT R91, R91, 0x654, R92 ;  /* 0x000006545b5b6816 */ /* 0x000fe4000000005c */
[----:B------:R-:W-:Y:S01]  /*71c0*/  LEA R92, R43, UR48, 0x3 ;  /* 0x000000302b5c7c11 */ /* 0x000fe2000f8e18ff */
[C---:B-1----:R-:W-:Y:S01]  /*71d0*/  FMUL R0, R32.reuse, R4 ;  /* 0x0000000420007220 */ /* 0x042fe20000400000 */
        /* <DEDUP_REMOVED lines=79> */
.L_x_115:
[----:B------:R-:W-:Y:S05]  /*76d0*/  BSYNC.RECONVERGENT B0 ;  /* 0x0000000000007941 */ /* 0x000fea0003800200 */
.L_x_114:
        /* <DEDUP_REMOVED lines=13> */
[C---:B------:R-:W-:Y:S01]  /*77b0*/  @P1 IMAD R3, R43.reuse, 0x2000, R80 ;  /* 0x000020002b031824 */ /* 0x040fe200078e0250 */
[C---:B------:R-:W-:Y:S01]  /*77c0*/  @P1 LEA R0, R43.reuse, R78, 0xd ;  /* 0x0000004e2b001211 */ /* 0x040fe200078e68ff */
[C---:B------:R-:W-:Y:S02]  /*77d0*/  @P1 IMAD R2, R43.reuse, 0x2000, R79 ;  /* 0x000020002b021824 */ /* 0x040fe400078e024f */
[----:B------:R-:W-:Y:S01]  /*77e0*/  @P1 IMAD R43, R43, 0x2000, R86 ;  /* 0x000020002b2b1824 */ /* 0x000fe200078e0256 */
[----:B------:R-:W-:Y:S06]  /*77f0*/  @P0 BRA `(.L_x_119) ;  /* 0x00000000000c0947 */ /* 0x000fec0003800000 */
[----:B-1----:R-:W-:Y:S04]  /*7800*/  SHF.L.U32 R5, R77, 0x1f, RZ ;  /* 0x0000001f4d057819 */ /* 0x002fe800000006ff */
[----:B------:R-:W1:Y:S02]  /*7810*/  SYNCS.PHASECHK.TRANS64.TRYWAIT P0, [R92+URZ+0x30], R5 ;  /* 0x000030055c0075a7 */ /* 0x000e6400080011ff */
[----:B-1----:R-:W-:Y:S05]  /*7820*/  @!P0 BRA `(.L_x_120) ;  /* 0x00000014008c8947 */ /* 0x002fea0003800000 */
.L_x_119:
[----:B------:R-:W-:Y:S05]  /*7830*/  BSYNC B0 ;  /* 0x0000000000007941 */ /* 0x000fea0003800000 */
.L_x_118:
[----:B------:R-:W-:Y:S11]  /*7840*/  ISETP.NE.AND P0, PT, R90, RZ, PT ;  /* 0x000000ff5a00720c */ /* 0x000ff60003f05270 */
[----:B------:R-:W-:Y:S02]  /*7850*/  @!UPT UIADD3 URZ, UPT, UPT, URZ, URZ, URZ ;  /* 0x000000fffffff290 */ /* 0x000fe4000fffe0ff */
[----:B------:R2:W4:Y:S04]  /*7860*/  @P0 LDS.128 R56, [R3] ;  /* 0x0000000003380984 */ /* 0x0005280000000c00 */
[----:B------:R2:W1:Y:S04]  /*7870*/  @P0 LDS.128 R52, [R2+0x10] ;  /* 0x0000100002340984 */ /* 0x0004680000000c00 */
[----:B------:R2:W1:Y:S04]  /*7880*/  @P0 LDS.128 R48, [R0+0x20] ;  /* 0x0000200000300984 */ /* 0x0004680000000c00 */
[----:B------:R2:W1:Y:S02]  /*7890*/  @P0 LDS.128 R44, [R43+0x30] ;  /* 0x000030002b2c0984 */ /* 0x0004640000000c00 */
.L_x_117:
[----:B------:R-:W-:Y:S05]  /*78a0*/  BSYNC B1 ;  /* 0x0000000000017941 */ /* 0x000fea0003800000 */
.L_x_116:
        /* <DEDUP_REMOVED lines=21> */
.L_x_121:
[----:B------:R-:W-:Y:S01]  /*7a00*/  ISETP.NE.AND P0, PT, R82, RZ, PT ;  /* 0x000000ff5200720c */ /* 0x000fe20003f05270 */
[----:B------:R-:W-:Y:S05]  /*7a10*/  WARPSYNC.ALL ;  /* 0x0000000000007948 */ /* 0x000fea0003800000 */
[----:B------:R-:W-:Y:S01]  /*7a20*/  R2UR UR4, R34 ;  /* 0x00000000220472ca */ /* 0x000fe200000e0000 */
[----:B------:R-:W-:Y:S01]  /*7a30*/  BSSY.RECONVERGENT B0, `(.L_x_122) ;  /* 0x000005c000007945 */ /* 0x000fe20003800200 */
[----:B------:R-:W-:Y:S02]  /*7a40*/  R2UR UR5, R88 ;  /* 0x00000000580572ca */ /* 0x000fe400000e0000 */
[----:B----4-:R-:W-:Y:S02]  /*7a50*/  LOP3.LUT R0, R56, 0xffffe000, RZ, 0xc0, !PT ;  /* 0xffffe00038007812 */ /* 0x010fe400078ec0ff */
[----:B------:R-:W-:Y:S02]  /*7a60*/  LOP3.LUT R2, R57, 0xffffe000, RZ, 0xc0, !PT ;  /* 0xffffe00039027812 */ /* 0x000fe400078ec0ff */
[----:B------:R-:W-:Y:S02]  /*7a70*/  LOP3.LUT R3, R58, 0xffffe000, RZ, 0xc0, !PT ;  /* 0xffffe0003a037812 */ /* 0x000fe400078ec0ff */
[----:B------:R-:W-:Y:S02]  /*7a80*/  LOP3.LUT R20, R59, 0xffffe000, RZ, 0xc0, !PT ;  /* 0xffffe0003b147812 */ /* 0x000fe400078ec0ff */
[----:B-1----:R-:W-:Y:S01]  /*7a90*/  LOP3.LUT R21, R52, 0xffffe000, RZ, 0xc0, !PT ;  /* 0xffffe00034157812 */ /* 0x002fe200078ec0ff */
[----:B------:R-:W1:Y:S01]  /*7aa0*/  LDTM.x16 R4, tmem[UR4+0x30] ;  /* 0x00003004000479ee */ /* 0x000e620008240000 */
[----:B------:R-:W-:Y:S01]  /*7ab0*/  LOP3.LUT R36, R53, 0xffffe000, RZ, 0xc0, !PT ;  /* 0xffffe00035247812 */ /* 0x000fe200078ec0ff */
[----:B------:R-:W-:Y:S01]  /*7ac0*/  UIADD3 UR5, UPT, UPT, UR5, 0xc0, URZ ;  /* 0x000000c005057890 */ /* 0x000fe2000fffe0ff */
[----:B------:R-:W-:Y:S01]  /*7ad0*/  LOP3.LUT R37, R54, 0xffffe000, RZ, 0xc0, !PT ;  /* 0xffffe00036257812 */ /* 0x000fe200078ec0ff */
[----:B------:R-:W-:Y:S01]  /*7ae0*/  NOP ;  /* 0x0000000000007918 */ /* 0x000fe20000000000 */
[----:B------:R-:W-:Y:S01]  /*7af0*/  LOP3.LUT R38, R55, 0xffffe000, RZ, 0xc0, !PT ;  /* 0xffffe00037267812 */ /* 0x000fe200078ec0ff */
[----:B------:R-:W-:Y:S01]  /*7b00*/  UPRMT UR5, UR37, 0x654, UR5 ;  /* 0x0000065425057896 */ /* 0x000fe20008000005 */
[----:B------:R-:W-:Y:S02]  /*7b10*/  LOP3.LUT R39, R48, 0xffffe000, RZ, 0xc0, !PT ;  /* 0xffffe00030277812 */ /* 0x000fe400078ec0ff */
[----:B------:R-:W-:Y:S02]  /*7b20*/  LOP3.LUT R40, R49, 0xffffe000, RZ, 0xc0, !PT ;  /* 0xffffe00031287812 */ /* 0x000fe400078ec0ff */
[----:B------:R-:W-:Y:S02]  /*7b30*/  LOP3.LUT R41, R50, 0xffffe000, RZ, 0xc0, !PT ;  /* 0xffffe00032297812 */ /* 0x000fe400078ec0ff */
[----:B------:R-:W-:Y:S02]  /*7b40*/  LOP3.LUT R42, R51, 0xffffe000, RZ, 0xc0, !PT ;  /* 0xffffe000332a7812 */ /* 0x000fe400078ec0ff */
[----:B-1----:R-:W-:Y:S01]  /*7b50*/  SYNCS.ARRIVE.TRANS64.RED.A1T0 RZ, [UR5], RZ ;  /* 0x000000ffffff79a7 */ /* 0x002fe20008100405 */
[----:B------:R-:W-:Y:S02]  /*7b60*/  LOP3.LUT R43, R44, 0xffffe000, RZ, 0xc0, !PT ;  /* 0xffffe0002c2b7812 */ /* 0x000fe400078ec0ff */
[----:B------:R-:W-:Y:S02]  /*7b70*/  LOP3.LUT R44, R45, 0xffffe000, RZ, 0xc0, !PT ;  /* 0xffffe0002d2c7812 */ /* 0x000fe400078ec0ff */
[----:B------:R-:W-:Y:S02]  /*7b80*/  LOP3.LUT R45, R46, 0xffffe000, RZ, 0xc0, !PT ;  /* 0xffffe0002e2d7812 */ /* 0x000fe400078ec0ff */
[----:B------:R-:W-:Y:S01]  /*7b90*/  LOP3.LUT R46, R47, 0xffffe000, RZ, 0xc0, !PT ;  /* 0xffffe0002f2e7812 */ /* 0x000fe200078ec0ff */
[C---:B------:R-:W-:Y:S01]  /*7ba0*/  FMUL R4, R32.reuse, R4 ;  /* 0x0000000420047220 */ /* 0x040fe20000400000 */
[C---:B------:R-:W-:Y:S01]  /*7bb0*/  FMUL R5, R32.reuse, R5 ;  /* 0x0000000520057220 */ /* 0x040fe20000400000 */
[C---:B------:R-:W-:Y:S01]  /*7bc0*/  FMUL R6, R32.reuse, R6 ;  /* 0x0000000620067220 */ /* 0x040fe20000400000 */
[C---:B------:R-:W-:Y:S01]  /*7bd0*/  FMUL R7, R32.reuse, R7 ;  /* 0x0000000720077220 */ /* 0x040fe20000400000 */
[C---:B------:R-:W-:Y:S01]  /*7be0*/  FFMA R4, R35.reuse, R0, R4 ;  /* 0x0000000023047223 */ /* 0x040fe20000000004 */
[C---:B------:R-:W-:Y:S01]  /*7bf0*/  FFMA R5, R35.reuse, R2, R5 ;  /* 0x0000000223057223 */ /* 0x040fe20000000005 */
[C---:B------:R-:W-:Y:S01]  /*7c00*/  FFMA R6, R35.reuse, R3, R6 ;  /* 0x0000000323067223 */ /* 0x040fe20000000006 */
[C---:B------:R-:W-:Y:S01]  /*7c10*/  FFMA R7, R35.reuse, R20, R7 ;  /* 0x0000001423077223 */ /* 0x040fe20000000007 */
[C---:B------:R-:W-:Y:S01]  /*7c20*/  FMUL R8, R32.reuse, R8 ;  /* 0x0000000820087220 */ /* 0x040fe20000400000 */
        /* <DEDUP_REMOVED lines=9> */
[----:B------:R-:W-:Y:S01]  /*7cc0*/  F2FP.TF32.F32.PACK_B R7, R7 ;  /* 0x00000007ff07723e */ /* 0x000fe200024050ff */
[C---:B------:R-:W-:Y:S01]  /*7cd0*/  FFMA R11, R35.reuse, R38, R11 ;  /* 0x00000026230b7223 */ /* 0x040fe2000000000b */
[C---:B------:R-:W-:Y:S01]  /*7ce0*/  FMUL R12, R32.reuse, R12 ;  /* 0x0000000c200c7220 */ /* 0x040fe20000400000 */
[----:B------:R-:W-:Y:S01]  /*7cf0*/  F2FP.TF32.F32.PACK_B R8, R8 ;  /* 0x00000008ff08723e */ /* 0x000fe200024050ff */
[C---:B------:R-:W-:Y:S01]  /*7d00*/  FMUL R13, R32.reuse, R13 ;  /* 0x0000000d200d7220 */ /* 0x040fe20000400000 */
[----:B------:R1:W-:Y:S01]  /*7d10*/  STS.128 [R80+0x6000], R4 ;  /* 0x0060000450007388 */ /* 0x0003e20000000c00 */
        /* <DEDUP_REMOVED lines=8> */
[C---:B------:R-:W-:Y:S01]  /*7da0*/  FFMA R15, R35.reuse, R42, R15 ;  /* 0x0000002a230f7223 */ /* 0x040fe2000000000f */
[C---:B------:R-:W-:Y:S01]  /*7db0*/  FMUL R16, R32.reuse, R16 ;  /* 0x0000001020107220 */ /* 0x040fe20000400000 */
[----:B------:R-:W-:Y:S01]  /*7dc0*/  F2FP.TF32.F32.PACK_B R12, R12 ;  /* 0x0000000cff0c723e */ /* 0x000fe200024050ff */
[----:B------:R1:W-:Y:S01]  /*7dd0*/  STS.128 [R79+0x6010], R8 ;  /* 0x006010084f007388 */ /* 0x0003e20000000c00 */
[C---:B------:R-:W-:Y:S01]  /*7de0*/  FMUL R17, R32.reuse, R17 ;  /* 0x0000001120117220 */ /* 0x040fe20000400000 */
[C---:B------:R-:W-:Y:S01]  /*7df0*/  FMUL R18, R32.reuse, R18 ;  /* 0x0000001220127220 */ /* 0x040fe20000400000 */
[----:B------:R-:W-:Y:S01]  /*7e00*/  FMUL R19, R32, R19 ;  /* 0x0000001320137220 */ /* 0x000fe20000400000 */
[----:B------:R-:W-:Y:S01]  /*7e10*/  F2FP.TF32.F32.PACK_B R13, R13 ;  /* 0x0000000dff0d723e */ /* 0x000fe200024050ff */
[C---:B------:R-:W-:Y:S01]  /*7e20*/  FFMA R16, R35.reuse, R43, R16 ;  /* 0x0000002b23107223 */ /* 0x040fe20000000010 */
[----:B------:R-:W-:Y:S01]  /*7e30*/  F2FP.TF32.F32.PACK_B R14, R14 ;  /* 0x0000000eff0e723e */ /* 0x000fe200024050ff */
[C---:B------:R-:W-:Y:S01]  /*7e40*/  FFMA R17, R35.reuse, R44, R17 ;  /* 0x0000002c23117223 */ /* 0x040fe20000000011 */
[----:B------:R-:W-:Y:S01]  /*7e50*/  F2FP.TF32.F32.PACK_B R15, R15 ;  /* 0x0000000fff0f723e */ /* 0x000fe200024050ff */
[C---:B------:R-:W-:Y:S01]  /*7e60*/  FFMA R18, R35.reuse, R45, R18 ;  /* 0x0000002d23127223 */ /* 0x040fe20000000012 */
[----:B------:R-:W-:Y:S01]  /*7e70*/  FFMA R19, R35, R46, R19 ;  /* 0x0000002e23137223 */ /* 0x000fe20000000013 */
[----:B------:R-:W-:Y:S02]  /*7e80*/  F2FP.TF32.F32.PACK_B R16, R16 ;  /* 0x00000010ff10723e */ /* 0x000fe400024050ff */
[----:B------:R1:W-:Y:S01]  /*7e90*/  STS.128 [R78+0x6020], R12 ;  /* 0x0060200c4e007388 */ /* 0x0003e20000000c00 */
[----:B------:R-:W-:Y:S02]  /*7ea0*/  F2FP.TF32.F32.PACK_B R17, R17 ;  /* 0x00000011ff11723e */ /* 0x000fe400024050ff */
        /* <DEDUP_REMOVED lines=20> */
.L_x_123:
[----:B------:R-:W-:Y:S05]  /*7ff0*/  BSYNC.RECONVERGENT B0 ;  /* 0x0000000000007941 */ /* 0x000fea0003800200 */
.L_x_122:
[----:B------:R-:W-:Y:S01]  /*8000*/  BAR.SYNC.DEFER_BLOCKING 0x1, 0x80 ;  /* 0x0042000000007b1d */ /* 0x000fe20000010000 */
[----:B------:R-:W-:Y:S01]  /*8010*/  UISETP.NE.AND UP0, UPT, UR49, -0x4, UPT ;  /* 0xfffffffc3100788c */ /* 0x000fe2000bf05270 */
[----:B------:R-:W-:Y:S08]  /*8020*/  IADD3 R0, PT, PT, R30, 0x1, RZ ;  /* 0x000000011e007810 */ /* 0x000ff00007ffe0ff */
[----:B------:R-:W-:Y:S05]  /*8030*/  BRA.U !UP0, `(.L_x_124) ;  /* 0x0000000108287547 */ /* 0x000fea000b800000 */
[----:B------:R-:W-:Y:S01]  /*8040*/  ISETP.NE.AND P0, PT, R87, RZ, PT ;  /* 0x000000ff5700720c */ /* 0x000fe20003f05270 */
[----:B------:R-:W-:Y:S01]  /*8050*/  IMAD.U32 R3, RZ, RZ, UR51 ;  /* 0x00000033ff037e24 */ /* 0x000fe2000f8e00ff */
[----:B------:R-:W-:Y:S01]  /*8060*/  UIADD3 UR51, UPT, UPT, UR51, 0x1, URZ ;  /* 0x0000000133337890 */ /* 0x000fe2000fffe0ff */
[----:B------:R-:W-:Y:S03]  /*8070*/  IMAD.U32 R2, RZ, RZ, UR37 ;  /* 0x00000025ff027e24 */ /* 0x000fe6000f8e00ff */
[----:B------:R-:W-:Y:S04]  /*8080*/  UISETP.NE.AND UP0, UPT, UR51, 0x4, UPT ;  /* 0x000000043300788c */ /* 0x000fe8000bf05270 */
[----:B------:R-:W-:Y:S03]  /*8090*/  USEL UR51, UR51, URZ, UP0 ;  /* 0x000000ff33337287 */ /* 0x000fe60008000000 */
[----:B------:R-:W-:Y:S05]  /*80a0*/  @P0 LEA R3, R3, UR48, 0x3 ;  /* 0x0000003003030c11 */ /* 0x000fea000f8e18ff */
[----:B------:R-:W-:Y:S05]  /*80b0*/  @P0 VIADD R3, R3, 0x50 ;  /* 0x0000005003030836 */ /* 0x000fea0000000000 */
[----:B------:R-:W-:Y:S04]  /*80c0*/  @P0 PRMT R2, R2, 0x654, R3 ;  /* 0x0000065402020816 */ /* 0x000fe80000000003 */
[----:B------:R2:W-:Y:S03]  /*80d0*/  @P0 SYNCS.ARRIVE.TRANS64.RED.A1T0 RZ, [R2+URZ], RZ ;  /* 0x000000ff02ff09a7 */ /* 0x0005e600081004ff */
.L_x_124:
[----:B------:R-:W-:Y:S01]  /*80e0*/  ISETP.NE.AND P2, PT, R83, RZ, PT ;  /* 0x000000ff5300720c */ /* 0x000fe20003f45270 */
[----:B------:R-:W-:Y:S01]  /*80f0*/  UIADD3 UR49, UPT, UPT, UR49, 0x4, URZ ;  /* 0x0000000431317890 */ /* 0x000fe2000fffe0ff */
[----:B------:R-:W-:Y:S01]  /*8100*/  ISETP.NE.AND P0, PT, R85, 0x2, PT ;  /* 0x000000025500780c */ /* 0x000fe20003f05270 */
[----:B------:R-:W-:Y:S01]  /*8110*/  IMAD.IADD R20, R29, 0x1, R66 ;  /* 0x000000011d147824 */ /* 0x000fe200078e0242 */
[----:B------:R-:W-:Y:S01]  /*8120*/  ISETP.NE.AND P1, PT, R0, 0x4, PT ;  /* 0x000000040000780c */ /* 0x000fe20003f25270 */
[----:B------:R-:W-:Y:S01]  /*8130*/  IMAD.IADD R21, R31, 0x1, R68 ;  /* 0x000000011f157824 */ /* 0x000fe200078e0244 */
[----:B--2---:R-:W-:Y:S02]  /*8140*/  SEL R2, RZ, 0x1, P0 ;  /* 0x00000001ff027807 */ /* 0x004fe40000000000 */
[----:B------:R-:W-:Y:S02]  /*8150*/  SEL R3, RZ, 0x1, P1 ;  /* 0x00000001ff037807 */ /* 0x000fe40000800000 */
[----:B------:R-:W-:Y:S02]  /*8160*/  LOP3.LUT R75, R75, R2, RZ, 0x3c, !PT ;  /* 0x000000024b4b7212 */ /* 0x000fe400078e3cff */
[----:B------:R-:W-:Y:S02]  /*8170*/  LOP3.LUT R76, R76, R3, RZ, 0x3c, !PT ;  /* 0x000000034c4c7212 */ /* 0x000fe400078e3cff */
[----:B------:R-:W-:Y:S02]  /*8180*/  @P2 R2UR UR36, R74 ;  /* 0x000000004a2422ca */ /* 0x000fe400000e0000 */
[----:B------:R-:W-:Y:S02]  /*8190*/  SEL R85, R85, RZ, P0 ;  /* 0x000000ff55557207 */ /* 0x000fe40000000000 */
[----:B------:R-:W-:Y:S01]  /*81a0*/  SEL R30, R0, RZ, P1 ;  /* 0x000000ff001e7207 */ /* 0x000fe20000800000 */
[----:B------:R-:W-:Y:S10]  /*81b0*/  @P2 BRA `(.L_x_125) ;  /* 0xffffffcc00502947 */ /* 0x000ff4000383ffff */
[----:B------:R-:W-:-:S09]  /*81c0*/  UISETP.NE.AND UP0, UPT, UR50, URZ, UPT ;  /* 0x000000ff3200728c */ /* 0x000fd2000bf05270 */
[----:B------:R-:W-:Y:S05]  /*81d0*/  BRA.U !UP0, `(.L_x_126) ;  /* 0x0000000108487547 */ /* 0x000fea000b800000 */
[----:B------:R-:W2:Y:S02]  /*81e0*/  LDCU.64 UR4, c[0x0][0x890] ;  /* 0x00011200ff0477ac */ /* 0x000ea40008000a00 */
[----:B--2---:R-:W-:-:S04]  /*81f0*/  UISETP.NE.U32.AND UP0, UPT, UR4, URZ, UPT ;  /* 0x000000ff0400728c */ /* 0x004fc8000bf05070 */
[----:B------:R-:W-:-:S09]  /*8200*/  UISETP.NE.AND.EX UP0, UPT, UR5, URZ, UPT, UP0 ;  /* 0x000000ff0500728c */ /* 0x000fd2000bf05300 */
[----:B------:R-:W-:Y:S05]  /*8210*/  BRA.U UP0, `(.L_x_127) ;  /* 0x00000001000c7547 */ /* 0x000fea000b800000 */
[----:B------:R-:W-:-:S13]  /*8220*/  FSETP.NEU.AND P0, PT, R35, RZ, PT ;  /* 0x000000ff2300720b */ /* 0x000fda0003f0d000 */
[----:B------:R-:W-:Y:S05]  /*8230*/  @!P0 EXIT ;  /* 0x000000000000894d */ /* 0x000fea0003800000 */
[----:B------:R-:W-:Y:S05]  /*8240*/  BRA `(.L_x_126) ;  /* 0x00000000002c7947 */ /* 0x000fea0003800000 */
.L_x_127:
[----:B------:R-:W-:Y:S01]  /*8250*/  ISETP.NE.AND P0, PT, R84, RZ, PT ;  /* 0x000000ff5400720c */ /* 0x000fe20003f05270 */
[----:B------:R-:W-:-:S12]  /*8260*/  BSSY.RECONVERGENT B0, `(.L_x_126) ;  /* 0x0000009000007945 */ /* 0x000fd80003800200 */
[----:B------:R-:W-:Y:S05]  /*8270*/  @P0 BRA `(.L_x_128) ;  /* 0x0000000000140947 */ /* 0x000fea0003800000 */
[----:B------:R-:W2:Y:S02]  /*8280*/  LDCU.64 UR4, c[0x0][0x888] ;  /* 0x00011100ff0477ac */ /* 0x000ea40008000a00 */
[----:B--2---:R-:W-:-:S04]  /*8290*/  ISETP.NE.U32.AND P0, PT, RZ, UR4, PT ;  /* 0x00000004ff007c0c */ /* 0x004fc8000bf05070 */
[----:B------:R-:W-:-:S13]  /*82a0*/  ISETP.NE.AND.EX P0, PT, RZ, UR5, PT, P0 ;  /* 0x00000005ff007c0c */ /* 0x000fda000bf05300 */
[----:B------:R-:W-:Y:S05]  /*82b0*/  @!P0 EXIT ;  /* 0x000000000000894d */ /* 0x000fea0003800000 */
[----:B------:R-:W-:Y:S05]  /*82c0*/  BRA `(.L_x_129) ;  /* 0x0000000000087947 */ /* 0x000fea0003800000 */
.L_x_128:
[----:B------:R-:W-:-:S13]  /*82d0*/  FSETP.NEU.AND P0, PT, R35, RZ, PT ;  /* 0x000000ff2300720b */ /* 0x000fda0003f0d000 */
[----:B------:R-:W-:Y:S05]  /*82e0*/  @!P0 EXIT ;  /* 0x000000000000894d */ /* 0x000fea0003800000 */
.L_x_129:
[----:B------:R-:W-:Y:S05]  /*82f0*/  BSYNC.RECONVERGENT B0 ;  /* 0x0000000000007941 */ /* 0x000fea0003800200 */
.L_x_126:
[----:B------:R-:W-:Y:S01]  /*8300*/  ULEA UR4, UR51, UR48, 0x3 ;  /* 0x0000003033047291 */ /* 0x000fe2000f8e18ff */
[----:B------:R-:W-:-:S04]  /*8310*/  DEPBAR.LE SB0, 0x0 ;  /* 0x000080000000791a */ /* 0x000fc80000000000 */
[----:B------:R-:W-:-:S04]  /*8320*/  UIADD3 UR4, UPT, UPT, UR4, 0x50, URZ ;  /* 0x0000005004047890 */ /* 0x000fc8000fffe0ff */
[----:B------:R-:W-:-:S09]  /*8330*/  UPRMT UR4, UR37, 0x654, UR4 ;  /* 0x0000065425047896 */ /* 0x000fd20008000004 */
[----:B------:R-:W-:Y:S01]  /*8340*/  SYNCS.ARRIVE.TRANS64.RED.A1T0 RZ, [UR4], RZ ;  /* 0x000000ffffff79a7 */ /* 0x000fe20008100404 */
[----:B------:R-:W-:Y:S05]  /*8350*/  EXIT ;  /* 0x000000000000794d */ /* 0x000fea0003800000 */
.L_x_19:
[----:B--2---:R2:W1:Y:S02]  /*8360*/  SYNCS.PHASECHK.TRANS64.TRYWAIT P0, [R3+URZ+0xf0], R2 ;  /* 0x0000f002030075a7 */ /* 0x00446400080011ff */
[----:B-1----:R-:W-:Y:S05]  /*8370*/  @!P0 NANOSLEEP.SYNCS 0x989680 ;  /* 0x009896800000895d */ /* 0x002fea0003900000 */
[----:B------:R-:W1:Y:S02]  /*8380*/  @!P0 SYNCS.PHASECHK.TRANS64 P0, [R3+URZ+0xf0], R2 ;  /* 0x0000f002030085a7 */ /* 0x000e6400080010ff */
[----:B-1----:R-:W-:Y:S05]  /*8390*/  @!P0 BRA `(.L_x_19) ;  /* 0xfffffffc00f08947 */ /* 0x002fea000383ffff */
[----:B------:R-:W-:Y:S05]  /*83a0*/  BRA `(.L_x_130) ;  /* 0xffffff9000887947 */ /* 0x000fea000383ffff */
.L_x_22:
[----:B-1----:R-:W-:-:S07]  /*83b0*/  MOV R2, UR33 ;  /* 0x0000002100027c02 */ /* 0x002fce0008000f00 */
.L_x_131:
[----:B-1----:R1:W2:Y:S02]  /*83c0*/  SYNCS.PHASECHK.TRANS64.TRYWAIT P0, [R2+URZ+0x18], R5 ;  /* 0x00001805020075a7 */ /* 0x0022a400080011ff */
[----:B--2---:R-:W-:Y:S05]  /*83d0*/  @!P0 NANOSLEEP.SYNCS 0x989680 ;  /* 0x009896800000895d */ /* 0x004fea0003900000 */
[----:B------:R-:W2:Y:S02]  /*83e0*/  @!P0 SYNCS.PHASECHK.TRANS64 P0, [R2+URZ+0x18], R5 ;  /* 0x00001805020085a7 */ /* 0x000ea400080010ff */
[----:B--2---:R-:W-:Y:S05]  /*83f0*/  @!P0 BRA `(.L_x_131) ;  /* 0xfffffffc00f08947 */ /* 0x004fea000383ffff */
[----:B------:R-:W-:Y:S05]  /*8400*/  BRA `(.L_x_21) ;  /* 0xffffff9000d87947 */ /* 0x000fea000383ffff */
.L_x_28:
[----:B-1----:R-:W-:-:S07]  /*8410*/  MOV R2, UR33 ;  /* 0x0000002100027c02 */ /* 0x002fce0008000f00 */
.L_x_132:
[----:B-1----:R1:W2:Y:S02]  /*8420*/  SYNCS.PHASECHK.TRANS64.TRYWAIT P0, [R2+URZ+0x18], R5 ;  /* 0x00001805020075a7 */ /* 0x0022a400080011ff */
[----:B--2---:R-:W-:Y:S05]  /*8430*/  @!P0 NANOSLEEP.SYNCS 0x989680 ;  /* 0x009896800000895d */ /* 0x004fea0003900000 */
[----:B------:R-:W2:Y:S02]  /*8440*/  @!P0 SYNCS.PHASECHK.TRANS64 P0, [R2+URZ+0x18], R5 ;  /* 0x00001805020085a7 */ /* 0x000ea400080010ff */
[----:B--2---:R-:W-:Y:S05]  /*8450*/  @!P0 BRA `(.L_x_132) ;  /* 0xfffffffc00f08947 */ /* 0x004fea000383ffff */
[----:B------:R-:W-:Y:S05]  /*8460*/  BRA `(.L_x_27) ;  /* 0xffffff9400b07947 */ /* 0x000fea000383ffff */
.L_x_32:
[----:B-1----:R1:W2:Y:S02]  /*8470*/  SYNCS.PHASECHK.TRANS64.TRYWAIT P0, [R2+URZ+0x80], R3 ;  /* 0x00008003020075a7 */ /* 0x0022a400080011ff */
[----:B--2---:R-:W-:Y:S05]  /*8480*/  @!P0 NANOSLEEP.SYNCS 0x989680 ;  /* 0x009896800000895d */ /* 0x004fea0003900000 */
[----:B------:R-:W2:Y:S02]  /*8490*/  @!P0 SYNCS.PHASECHK.TRANS64 P0, [R2+URZ+0x80], R3 ;  /* 0x00008003020085a7 */ /* 0x000ea400080010ff */
[----:B--2---:R-:W-:Y:S05]  /*84a0*/  @!P0 BRA `(.L_x_32) ;  /* 0xfffffffc00f08947 */ /* 0x004fea000383ffff */
[----:B------:R-:W-:Y:S05]  /*84b0*/  BRA `(.L_x_133) ;  /* 0xffffff9800687947 */ /* 0x000fea000383ffff */
.L_x_36:
[----:B----4-:R-:W-:-:S07]  /*84c0*/  MOV R0, UR5 ;  /* 0x0000000500007c02 */ /* 0x010fce0008000f00 */
.L_x_134:
[----:B-1----:R1:W2:Y:S02]  /*84d0*/  SYNCS.PHASECHK.TRANS64.TRYWAIT P0, [R0+URZ], R3 ;  /* 0x00000003000075a7 */ /* 0x0022a400080011ff */
[----:B--2---:R-:W-:Y:S05]  /*84e0*/  @!P0 NANOSLEEP.SYNCS 0x989680 ;  /* 0x009896800000895d */ /* 0x004fea0003900000 */
[----:B------:R-:W2:Y:S02]  /*84f0*/  @!P0 SYNCS.PHASECHK.TRANS64 P0, [R0+URZ], R3 ;  /* 0x00000003000085a7 */ /* 0x000ea400080010ff */
[----:B--2---:R-:W-:Y:S05]  /*8500*/  @!P0 BRA `(.L_x_134) ;  /* 0xfffffffc00f08947 */ /* 0x004fea000383ffff */
[----:B------:R-:W-:Y:S05]  /*8510*/  BRA `(.L_x_135) ;  /* 0xffffff9c00d87947 */ /* 0x000fea000383ffff */
.L_x_37:
[----:B----4-:R-:W-:-:S07]  /*8520*/  MOV R0, UR5 ;  /* 0x0000000500007c02 */ /* 0x010fce0008000f00 */
.L_x_136:
[----:B-1----:R1:W2:Y:S02]  /*8530*/  SYNCS.PHASECHK.TRANS64.TRYWAIT P0, [R0+URZ], R3 ;  /* 0x00000003000075a7 */ /* 0x0022a400080011ff */
[----:B--2---:R-:W-:Y:S05]  /*8540*/  @!P0 NANOSLEEP.SYNCS 0x989680 ;  /* 0x009896800000895d */ /* 0x004fea0003900000 */
[----:B------:R-:W2:Y:S02]  /*8550*/  @!P0 SYNCS.PHASECHK.TRANS64 P0, [R0+URZ], R3 ;  /* 0x00000003000085a7 */ /* 0x000ea400080010ff */
[----:B--2---:R-:W-:Y:S05]  /*8560*/  @!P0 BRA `(.L_x_136) ;  /* 0xfffffffc00f08947 */ /* 0x004fea000383ffff */
[----:B------:R-:W-:Y:S05]  /*8570*/  BRA `(.L_x_137) ;  /* 0xffffff9c00e47947 */ /* 0x000fea000383ffff */
.L_x_40:
[----:B-1----:R1:W2:Y:S02]  /*8580*/  SYNCS.PHASECHK.TRANS64.TRYWAIT P0, [R0+URZ+0xe0], R5 ;  /* 0x0000e005000075a7 */ /* 0x0022a400080011ff */
[----:B--2---:R-:W-:Y:S05]  /*8590*/  @!P0 NANOSLEEP.SYNCS 0x989680 ;  /* 0x009896800000895d */ /* 0x004fea0003900000 */
[----:B------:R-:W2:Y:S02]  /*85a0*/  @!P0 SYNCS.PHASECHK.TRANS64 P0, [R0+URZ+0xe0], R5 ;  /* 0x0000e005000085a7 */ /* 0x000ea400080010ff */
[----:B--2---:R-:W-:Y:S05]  /*85b0*/  @!P0 BRA `(.L_x_40) ;  /* 0xfffffffc00f08947 */ /* 0x004fea000383ffff */
[----:B------:R-:W-:Y:S05]  /*85c0*/  BRA `(.L_x_138) ;  /* 0xffffffa000407947 */ /* 0x000fea000383ffff */
.L_x_41:
[----:B------:R-:W-:-:S07]  /*85d0*/  MOV R0, UR5 ;  /* 0x0000000500007c02 */ /* 0x000fce0008000f00 */
.L_x_139:
[----:B-1----:R1:W2:Y:S02]  /*85e0*/  SYNCS.PHASECHK.TRANS64.TRYWAIT P0, [R0+URZ+0x90], R5 ;  /* 0x00009005000075a7 */ /* 0x0022a400080011ff */
[----:B--2---:R-:W-:Y:S05]  /*85f0*/  @!P0 NANOSLEEP.SYNCS 0x989680 ;  /* 0x009896800000895d */ /* 0x004fea0003900000 */
[----:B------:R-:W2:Y:S02]  /*8600*/  @!P0 SYNCS.PHASECHK.TRANS64 P0, [R0+URZ+0x90], R5 ;  /* 0x00009005000085a7 */ /* 0x000ea400080010ff */
[----:B--2---:R-:W-:Y:S05]  /*8610*/  @!P0 BRA `(.L_x_139) ;  /* 0xfffffffc00f08947 */ /* 0x004fea000383ffff */
[----:B------:R-:W-:Y:S05]  /*8620*/  BRA `(.L_x_140) ;  /* 0xffffffa000507947 */ /* 0x000fea000383ffff */
.L_x_42:
[----:B-1----:R1:W2:Y:S02]  /*8630*/  SYNCS.PHASECHK.TRANS64.TRYWAIT P1, [R0+URZ+0x80], R5 ;  /* 0x00008005000075a7 */ /* 0x0022a400080211ff */
[----:B--2---:R-:W-:Y:S05]  /*8640*/  @!P1 NANOSLEEP.SYNCS 0x989680 ;  /* 0x009896800000995d */ /* 0x004fea0003900000 */
[----:B------:R-:W2:Y:S02]  /*8650*/  @!P1 SYNCS.PHASECHK.TRANS64 P1, [R0+URZ+0x80], R5 ;  /* 0x00008005000095a7 */ /* 0x000ea400080210ff */
[----:B--2---:R-:W-:Y:S05]  /*8660*/  @!P1 BRA `(.L_x_42) ;  /* 0xfffffffc00f09947 */ /* 0x004fea000383ffff */
[----:B------:R-:W-:Y:S05]  /*8670*/  BRA `(.L_x_141) ;  /* 0xffffffa000807947 */ /* 0x000fea000383ffff */
.L_x_45:
[----:B------:R-:W-:-:S07]  /*8680*/  MOV R0, UR5 ;  /* 0x0000000500007c02 */ /* 0x000fce0008000f00 */
.L_x_142:
[----:B-1----:R1:W2:Y:S02]  /*8690*/  SYNCS.PHASECHK.TRANS64.TRYWAIT P0, [R0+URZ+0x90], R3 ;  /* 0x00009003000075a7 */ /* 0x0022a400080011ff */
[----:B--2---:R-:W-:Y:S05]  /*86a0*/  @!P0 NANOSLEEP.SYNCS 0x989680 ;  /* 0x009896800000895d */ /* 0x004fea0003900000 */
[----:B------:R-:W2:Y:S02]  /*86b0*/  @!P0 SYNCS.PHASECHK.TRANS64 P0, [R0+URZ+0x90], R3 ;  /* 0x00009003000085a7 */ /* 0x000ea400080010ff */
[----:B--2---:R-:W-:Y:S05]  /*86c0*/  @!P0 BRA `(.L_x_142) ;  /* 0xfffffffc00f08947 */ /* 0x004fea000383ffff */
[----:B------:R-:W-:Y:S05]  /*86d0*/  BRA `(.L_x_44) ;  /* 0xffffffa000d47947 */ /* 0x000fea000383ffff */
.L_x_52:
[----:B-1----:R1:W2:Y:S02]  /*86e0*/  SYNCS.PHASECHK.TRANS64.TRYWAIT P1, [R0+URZ+0x80], R5 ;  /* 0x00008005000075a7 */ /* 0x0022a400080211ff */
[----:B--2---:R-:W-:Y:S05]  /*86f0*/  @!P1 NANOSLEEP.SYNCS 0x989680 ;  /* 0x009896800000995d */ /* 0x004fea0003900000 */
[----:B------:R-:W2:Y:S02]  /*8700*/  @!P1 SYNCS.PHASECHK.TRANS64 P1, [R0+URZ+0x80], R5 ;  /* 0x00008005000095a7 */ /* 0x000ea400080210ff */
[----:B--2---:R-:W-:Y:S05]  /*8710*/  @!P1 BRA `(.L_x_52) ;  /* 0xfffffffc00f09947 */ /* 0x004fea000383ffff */
[----:B------:R-:W-:Y:S05]  /*8720*/  BRA `(.L_x_143) ;  /* 0xffffffa800647947 */ /* 0x000fea000383ffff */
.L_x_53:
[----:B------:R-:W-:-:S07]  /*8730*/  MOV R3, UR6 ;  /* 0x0000000600037c02 */ /* 0x000fce0008000f00 */
.L_x_144:
[----:B-1----:R1:W2:Y:S02]  /*8740*/  SYNCS.PHASECHK.TRANS64.TRYWAIT P0, [R3+URZ+0xc0], R0 ;  /* 0x0000c000030075a7 */ /* 0x0022a400080011ff */
[----:B--2---:R-:W-:Y:S05]  /*8750*/  @!P0 NANOSLEEP.SYNCS 0x989680 ;  /* 0x009896800000895d */ /* 0x004fea0003900000 */
[----:B------:R-:W2:Y:S02]  /*8760*/  @!P0 SYNCS.PHASECHK.TRANS64 P0, [R3+URZ+0xc0], R0 ;  /* 0x0000c000030085a7 */ /* 0x000ea400080010ff */
[----:B--2---:R-:W-:Y:S05]  /*8770*/  @!P0 BRA `(.L_x_144) ;  /* 0xfffffffc00f08947 */ /* 0x004fea000383ffff */
[----:B------:R-:W-:Y:S05]  /*8780*/  BRA `(.L_x_145) ;  /* 0xffffffa8009c7947 */ /* 0x000fea000383ffff */
.L_x_56:
[----:B------:R-:W-:Y:S07]  /*8790*/  MOV R0, UR11 ;  /* 0x0000000b00007c02 */ /* 0x000fee0008000f00 */
.L_x_146:
[----:B-1----:R1:W2:Y:S02]  /*87a0*/  SYNCS.PHASECHK.TRANS64.TRYWAIT P0, [R0+URZ], R3 ;  /* 0x00000003000075a7 */ /* 0x0022a400080011ff */
[----:B--2---:R-:W-:Y:S05]  /*87b0*/  @!P0 NANOSLEEP.SYNCS 0x989680 ;  /* 0x009896800000895d */ /* 0x004fea0003900000 */
[----:B------:R-:W2:Y:S02]  /*87c0*/  @!P0 SYNCS.PHASECHK.TRANS64 P0, [R0+URZ], R3 ;  /* 0x00000003000085a7 */ /* 0x000ea400080010ff */
[----:B--2---:R-:W-:Y:S05]  /*87d0*/  @!P0 BRA `(.L_x_146) ;  /* 0xfffffffc00f08947 */ /* 0x004fea000383ffff */
[----:B------:R-:W-:Y:S05]  /*87e0*/  BRA `(.L_x_55) ;  /* 0xffffffa800b87947 */ /* 0x000fea000383ffff */
.L_x_59:
[----:B------:R-:W-:-:S07]  /*87f0*/  MOV R0, UR6 ;  /* 0x0000000600007c02 */ /* 0x000fce0008000f00 */
.L_x_147:
[----:B--2---:R2:W4:Y:S02]  /*8800*/  SYNCS.PHASECHK.TRANS64.TRYWAIT P0, [R0+URZ], R3 ;  /* 0x00000003000075a7 */ /* 0x00452400080011ff */
[----:B----4-:R-:W-:Y:S05]  /*8810*/  @!P0 NANOSLEEP.SYNCS 0x989680 ;  /* 0x009896800000895d */ /* 0x010fea0003900000 */
[----:B------:R-:W4:Y:S02]  /*8820*/  @!P0 SYNCS.PHASECHK.TRANS64 P0, [R0+URZ], R3 ;  /* 0x00000003000085a7 */ /* 0x000f2400080010ff */
[----:B----4-:R-:W-:Y:S05]  /*8830*/  @!P0 BRA `(.L_x_147) ;  /* 0xfffffffc00f08947 */ /* 0x010fea000383ffff */
[----:B------:R-:W-:Y:S05]  /*8840*/  BRA `(.L_x_148) ;  /* 0xffffffac00e47947 */ /* 0x000fea000383ffff */
.L_x_60:
[----:B------:R-:W-:-:S07]  /*8850*/  MOV R0, UR6 ;  /* 0x0000000600007c02 */ /* 0x000fce0008000f00 */
.L_x_149:
[----:B-1----:R1:W2:Y:S02]  /*8860*/  SYNCS.PHASECHK.TRANS64.TRYWAIT P0, [R0+URZ], R3 ;  /* 0x00000003000075a7 */ /* 0x0022a400080011ff */
[----:B--2---:R-:W-:Y:S05]  /*8870*/  @!P0 NANOSLEEP.SYNCS 0x989680 ;  /* 0x009896800000895d */ /* 0x004fea0003900000 */
[----:B------:R-:W2:Y:S02]  /*8880*/  @!P0 SYNCS.PHASECHK.TRANS64 P0, [R0+URZ], R3 ;  /* 0x00000003000085a7 */ /* 0x000ea400080010ff */
[----:B--2---:R-:W-:Y:S05]  /*8890*/  @!P0 BRA `(.L_x_149) ;  /* 0xfffffffc00f08947 */ /* 0x004fea000383ffff */
[----:B------:R-:W-:Y:S05]  /*88a0*/  BRA `(.L_x_150) ;  /* 0xffffffac00f07947 */ /* 0x000fea000383ffff */
.L_x_61:
[----:B------:R-:W-:-:S07]  /*88b0*/  MOV R0, UR6 ;  /* 0x0000000600007c02 */ /* 0x000fce0008000f00 */
.L_x_151:
[----:B-1----:R1:W2:Y:S02]  /*88c0*/  SYNCS.PHASECHK.TRANS64.TRYWAIT P0, [R0+URZ], R3 ;  /* 0x00000003000075a7 */ /* 0x0022a400080011ff */
[----:B--2---:R-:W-:Y:S05]  /*88d0*/  @!P0 NANOSLEEP.SYNCS 0x989680 ;  /* 0x009896800000895d */ /* 0x004fea0003900000 */
[----:B------:R-:W2:Y:S02]  /*88e0*/  @!P0 SYNCS.PHASECHK.TRANS64 P0, [R0+URZ], R3 ;  /* 0x00000003000085a7 */ /* 0x000ea400080010ff */
[----:B--2---:R-:W-:Y:S05]  /*88f0*/  @!P0 BRA `(.L_x_151) ;  /* 0xfffffffc00f08947 */ /* 0x004fea000383ffff */
[----:B------:R-:W-:Y:S05]  /*8900*/  BRA `(.L_x_152) ;  /* 0xffffffac00fc7947 */ /* 0x000fea000383ffff */
.L_x_62:
[----:B------:R-:W-:-:S07]  /*8910*/  MOV R0, UR7 ;  /* 0x0000000700007c02 */ /* 0x000fce0008000f00 */
.L_x_153:
[----:B-1----:R1:W2:Y:S02]  /*8920*/  SYNCS.PHASECHK.TRANS64.TRYWAIT P0, [R0+URZ], R3 ;  /* 0x00000003000075a7 */ /* 0x0022a400080011ff */
[----:B--2---:R-:W-:Y:S05]  /*8930*/  @!P0 NANOSLEEP.SYNCS 0x989680 ;  /* 0x009896800000895d */ /* 0x004fea0003900000 */
[----:B------:R-:W2:Y:S02]  /*8940*/  @!P0 SYNCS.PHASECHK.TRANS64 P0, [R0+URZ], R3 ;  /* 0x00000003000085a7 */ /* 0x000ea400080010ff */
[----:B--2---:R-:W-:Y:S05]  /*8950*/  @!P0 BRA `(.L_x_153) ;  /* 0xfffffffc00f08947 */ /* 0x004fea000383ffff */
[----:B------:R-:W-:Y:S05]  /*8960*/  BRA `(.L_x_154) ;  /* 0xffffffb000087947 */ /* 0x000fea000383ffff */
.L_x_67:
[----:B--2---:R2:W3:Y:S02]  /*8970*/  SYNCS.PHASECHK.TRANS64.TRYWAIT P0, [R0+URZ+0x80], R3 ;  /* 0x00008003000075a7 */ /* 0x0044e400080011ff */
[----:B---3--:R-:W-:Y:S05]  /*8980*/  @!P0 NANOSLEEP.SYNCS 0x989680 ;  /* 0x009896800000895d */ /* 0x008fea0003900000 */
[----:B------:R-:W3:Y:S02]  /*8990*/  @!P0 SYNCS.PHASECHK.TRANS64 P0, [R0+URZ+0x80], R3 ;  /* 0x00008003000085a7 */ /* 0x000ee400080010ff */
[----:B---3--:R-:W-:Y:S05]  /*89a0*/  @!P0 BRA `(.L_x_67) ;  /* 0xfffffffc00f08947 */ /* 0x008fea000383ffff */
[----:B------:R-:W-:Y:S05]  /*89b0*/  BRA `(.L_x_155) ;  /* 0xffffffb400147947 */ /* 0x000fea000383ffff */
.L_x_70:
[----:B------:R-:W-:Y:S07]  /*89c0*/  MOV R0, UR7 ;  /* 0x0000000700007c02 */ /* 0x000fee0008000f00 */
.L_x_156:
[----:B--2---:R2:W3:Y:S02]  /*89d0*/  SYNCS.PHASECHK.TRANS64.TRYWAIT P0, [R0+URZ+0x78], R3 ;  /* 0x00007803000075a7 */ /* 0x0044e400080011ff */
[----:B---3--:R-:W-:Y:S05]  /*89e0*/  @!P0 NANOSLEEP.SYNCS 0x989680 ;  /* 0x009896800000895d */ /* 0x008fea0003900000 */
[----:B------:R-:W3:Y:S02]  /*89f0*/  @!P0 SYNCS.PHASECHK.TRANS64 P0, [R0+URZ+0x78], R3 ;  /* 0x00007803000085a7 */ /* 0x000ee400080010ff */
[----:B---3--:R-:W-:Y:S05]  /*8a00*/  @!P0 BRA `(.L_x_156) ;  /* 0xfffffffc00f08947 */ /* 0x008fea000383ffff */
[----:B------:R-:W-:Y:S05]  /*8a10*/  BRA `(.L_x_69) ;  /* 0xffffffb400f47947 */ /* 0x000fea000383ffff */
.L_x_73:
[----:B------:R-:W-:Y:S07]  /*8a20*/  MOV R3, UR7 ;  /* 0x0000000700037c02 */ /* 0x000fee0008000f00 */
.L_x_157:
[----:B-1----:R1:W2:Y:S02]  /*8a30*/  SYNCS.PHASECHK.TRANS64.TRYWAIT P0, [R3+URZ+0x50], R12 ;  /* 0x0000500c030075a7 */ /* 0x0022a400080011ff */
[----:B--2---:R-:W-:Y:S05]  /*8a40*/  @!P0 NANOSLEEP.SYNCS 0x989680 ;  /* 0x009896800000895d */ /* 0x004fea0003900000 */
[----:B------:R-:W2:Y:S02]  /*8a50*/  @!P0 SYNCS.PHASECHK.TRANS64 P0, [R3+URZ+0x50], R12 ;  /* 0x0000500c030085a7 */ /* 0x000ea400080010ff */
[----:B--2---:R-:W-:Y:S05]  /*8a60*/  @!P0 BRA `(.L_x_157) ;  /* 0xfffffffc00f08947 */ /* 0x004fea000383ffff */
[----:B------:R-:W-:Y:S05]  /*8a70*/  BRA `(.L_x_158) ;  /* 0xffffffb8006c7947 */ /* 0x000fea000383ffff */
.L_x_74:
[----:B-1----:R-:W-:Y:S07]  /*8a80*/  MOV R3, UR7 ;  /* 0x0000000700037c02 */ /* 0x002fee0008000f00 */
.L_x_159:
[----:B-1----:R1:W2:Y:S02]  /*8a90*/  SYNCS.PHASECHK.TRANS64.TRYWAIT P0, [R3+URZ+0x58], R12 ;  /* 0x0000580c030075a7 */ /* 0x0022a400080011ff */
[----:B--2---:R-:W-:Y:S05]  /*8aa0*/  @!P0 NANOSLEEP.SYNCS 0x989680 ;  /* 0x009896800000895d */ /* 0x004fea0003900000 */
[----:B------:R-:W2:Y:S02]  /*8ab0*/  @!P0 SYNCS.PHASECHK.TRANS64 P0, [R3+URZ+0x58], R12 ;  /* 0x0000580c030085a7 */ /* 0x000ea400080010ff */
[----:B--2---:R-:W-:Y:S05]  /*8ac0*/  @!P0 BRA `(.L_x_159) ;  /* 0xfffffffc00f08947 */ /* 0x004fea000383ffff */
[----:B------:R-:W-:Y:S05]  /*8ad0*/  BRA `(.L_x_160) ;  /* 0xffffffb800a87947 */ /* 0x000fea000383ffff */
.L_x_75:
[----:B-1----:R-:W-:Y:S07]  /*8ae0*/  MOV R3, UR7 ;  /* 0x0000000700037c02 */ /* 0x002fee0008000f00 */
.L_x_161:
[----:B-1----:R1:W2:Y:S02]  /*8af0*/  SYNCS.PHASECHK.TRANS64.TRYWAIT P0, [R3+URZ+0x60], R12 ;  /* 0x0000600c030075a7 */ /* 0x0022a400080011ff */
[----:B--2---:R-:W-:Y:S05]  /*8b00*/  @!P0 NANOSLEEP.SYNCS 0x989680 ;  /* 0x009896800000895d */ /* 0x004fea0003900000 */
[----:B------:R-:W2:Y:S02]  /*8b10*/  @!P0 SYNCS.PHASECHK.TRANS64 P0, [R3+URZ+0x60], R12 ;  /* 0x0000600c030085a7 */ /* 0x000ea400080010ff */
[----:B--2---:R-:W-:Y:S05]  /*8b20*/  @!P0 BRA `(.L_x_161) ;  /* 0xfffffffc00f08947 */ /* 0x004fea000383ffff */
[----:B------:R-:W-:Y:S05]  /*8b30*/  BRA `(.L_x_162) ;  /* 0xffffffb800f07947 */ /* 0x000fea000383ffff */
.L_x_76:
[----:B------:R-:W-:Y:S07]  /*8b40*/  MOV R3, UR7 ;  /* 0x0000000700037c02 */ /* 0x000fee0008000f00 */
.L_x_163:
[----:B-1----:R1:W2:Y:S02]  /*8b50*/  SYNCS.PHASECHK.TRANS64.TRYWAIT P0, [R3+URZ+0x68], R12 ;  /* 0x0000680c030075a7 */ /* 0x0022a400080011ff */
[----:B--2---:R-:W-:Y:S05]  /*8b60*/  @!P0 NANOSLEEP.SYNCS 0x989680 ;  /* 0x009896800000895d */ /* 0x004fea0003900000 */
[----:B------:R-:W2:Y:S02]  /*8b70*/  @!P0 SYNCS.PHASECHK.TRANS64 P0, [R3+URZ+0x68], R12 ;  /* 0x0000680c030085a7 */ /* 0x000ea400080010ff */
[----:B--2---:R-:W-:Y:S05]  /*8b80*/  @!P0 BRA `(.L_x_163) ;  /* 0xfffffffc00f08947 */ /* 0x004fea000383ffff */
[----:B------:R-:W-:Y:S05]  /*8b90*/  BRA `(.L_x_164) ;  /* 0xffffffbc00787947 */ /* 0x000fea000383ffff */
.L_x_78:
[----:B------:R-:W-:-:S07]  /*8ba0*/  MOV R0, UR7 ;  /* 0x0000000700007c02 */ /* 0x000fce0008000f00 */
.L_x_165:
[----:B-1----:R1:W3:Y:S02]  /*8bb0*/  SYNCS.PHASECHK.TRANS64.TRYWAIT P0, [R0+URZ+0x50], R3 ;  /* 0x00005003000075a7 */ /* 0x0022e400080011ff */
[----:B---3--:R-:W-:Y:S05]  /*8bc0*/  @!P0 NANOSLEEP.SYNCS 0x989680 ;  /* 0x009896800000895d */ /* 0x008fea0003900000 */
[----:B------:R-:W3:Y:S02]  /*8bd0*/  @!P0 SYNCS.PHASECHK.TRANS64 P0, [R0+URZ+0x50], R3 ;  /* 0x00005003000085a7 */ /* 0x000ee400080010ff */
[----:B---3--:R-:W-:Y:S05]  /*8be0*/  @!P0 BRA `(.L_x_165) ;  /* 0xfffffffc00f08947 */ /* 0x008fea000383ffff */
[----:B------:R-:W-:Y:S05]  /*8bf0*/  BRA `(.L_x_166) ;  /* 0xffffffbc00e87947 */ /* 0x000fea000383ffff */
.L_x_79:
[----:B-1----:R-:W-:-:S07]  /*8c00*/  MOV R0, UR7 ;  /* 0x0000000700007c02 */ /* 0x002fce0008000f00 */
.L_x_167:
[----:B-1----:R1:W3:Y:S02]  /*8c10*/  SYNCS.PHASECHK.TRANS64.TRYWAIT P0, [R0+URZ+0x58], R3 ;  /* 0x00005803000075a7 */ /* 0x0022e400080011ff */
[----:B---3--:R-:W-:Y:S05]  /*8c20*/  @!P0 NANOSLEEP.SYNCS 0x989680 ;  /* 0x009896800000895d */ /* 0x008fea0003900000 */
[----:B------:R-:W3:Y:S02]  /*8c30*/  @!P0 SYNCS.PHASECHK.TRANS64 P0, [R0+URZ+0x58], R3 ;  /* 0x00005803000085a7 */ /* 0x000ee400080010ff */
[----:B---3--:R-:W-:Y:S05]  /*8c40*/  @!P0 BRA `(.L_x_167) ;  /* 0xfffffffc00f08947 */ /* 0x008fea000383ffff */
[----:B------:R-:W-:Y:S05]  /*8c50*/  BRA `(.L_x_168) ;  /* 0xffffffbc00d87947 */ /* 0x000fea000383ffff */
.L_x_80:
[----:B-1----:R-:W-:-:S07]  /*8c60*/  MOV R0, UR7 ;  /* 0x0000000700007c02 */ /* 0x002fce0008000f00 */
.L_x_169:
[----:B-1----:R1:W3:Y:S02]  /*8c70*/  SYNCS.PHASECHK.TRANS64.TRYWAIT P0, [R0+URZ+0x60], R3 ;  /* 0x00006003000075a7 */ /* 0x0022e400080011ff */
[----:B---3--:R-:W-:Y:S05]  /*8c80*/  @!P0 NANOSLEEP.SYNCS 0x989680 ;  /* 0x009896800000895d */ /* 0x008fea0003900000 */
[----:B------:R-:W3:Y:S02]  /*8c90*/  @!P0 SYNCS.PHASECHK.TRANS64 P0, [R0+URZ+0x60], R3 ;  /* 0x00006003000085a7 */ /* 0x000ee400080010ff */
[----:B---3--:R-:W-:Y:S05]  /*8ca0*/  @!P0 BRA `(.L_x_169) ;  /* 0xfffffffc00f08947 */ /* 0x008fea000383ffff */
[----:B------:R-:W-:Y:S05]  /*8cb0*/  BRA `(.L_x_170) ;  /* 0xffffffbc00c87947 */ /* 0x000fea000383ffff */
.L_x_82:
[----:B--2---:R2:W4:Y:S02]  /*8cc0*/  SYNCS.PHASECHK.TRANS64.TRYWAIT P0, [R0+URZ+0x80], R3 ;  /* 0x00008003000075a7 */ /* 0x00452400080011ff */
[----:B----4-:R-:W-:Y:S05]  /*8cd0*/  @!P0 NANOSLEEP.SYNCS 0x989680 ;  /* 0x009896800000895d */ /* 0x010fea0003900000 */
[----:B------:R-:W4:Y:S02]  /*8ce0*/  @!P0 SYNCS.PHASECHK.TRANS64 P0, [R0+URZ+0x80], R3 ;  /* 0x00008003000085a7 */ /* 0x000f2400080010ff */
[----:B----4-:R-:W-:Y:S05]  /*8cf0*/  @!P0 BRA `(.L_x_82) ;  /* 0xfffffffc00f08947 */ /* 0x010fea000383ffff */
[----:B------:R-:W-:Y:S05]  /*8d00*/  BRA `(.L_x_171) ;  /* 0xffffffc000907947 */ /* 0x000fea000383ffff */
.L_x_93:
[----:B-1----:R-:W-:Y:S04]  /*8d10*/  MOV R0, UR48 ;  /* 0x0000003000007c02 */ /* 0x002fe80008000f00 */
[----:B------:R1:W3:Y:S03]  /*8d20*/  SYNCS.PHASECHK.TRANS64.TRYWAIT P1, [R0+URZ+0x30], R5 ;  /* 0x00003005000075a7 */ /* 0x0002e600080211ff */
[----:B---3--:R-:W-:Y:S05]  /*8d30*/  @!P1 NANOSLEEP.SYNCS 0x989680 ;  /* 0x009896800000995d */ /* 0x008fea0003900000 */
[----:B------:R-:W3:Y:S02]  /*8d40*/  @!P1 SYNCS.PHASECHK.TRANS64 P1, [R0+URZ+0x30], R5 ;  /* 0x00003005000095a7 */ /* 0x000ee400080210ff */
[----:B---3--:R-:W-:Y:S05]  /*8d50*/  @!P1 BRA `(.L_x_93) ;  /* 0xfffffffc00ec9947 */ /* 0x008fea000383ffff */
[----:B------:R-:W-:Y:S05]  /*8d60*/  BRA `(.L_x_92) ;  /* 0xffffffcc009c7947 */ /* 0x000fea000383ffff */
.L_x_95:
[----:B-1----:R1:W4:Y:S02]  /*8d70*/  SYNCS.PHASECHK.TRANS64.TRYWAIT P0, [R88+URZ+0xa0], R3 ;  /* 0x0000a003580075a7 */ /* 0x00232400080011ff */
[----:B----4-:R-:W-:Y:S05]  /*8d80*/  @!P0 NANOSLEEP.SYNCS 0x989680 ;  /* 0x009896800000895d */ /* 0x010fea0003900000 */
[----:B------:R-:W4:Y:S02]  /*8d90*/  @!P0 SYNCS.PHASECHK.TRANS64 P0, [R88+URZ+0xa0], R3 ;  /* 0x0000a003580085a7 */ /* 0x000f2400080010ff */
[----:B----4-:R-:W-:Y:S05]  /*8da0*/  @!P0 BRA `(.L_x_95) ;  /* 0xfffffffc00f08947 */ /* 0x010fea000383ffff */
[----:B------:R-:W-:Y:S05]  /*8db0*/  BRA `(.L_x_94) ;  /* 0xffffffcc00c47947 */ /* 0x000fea000383ffff */
.L_x_104:
[----:B-1----:R1:W2:Y:S02]  /*8dc0*/  SYNCS.PHASECHK.TRANS64.TRYWAIT P0, [R3+URZ+0x30], R0 ;  /* 0x00003000030075a7 */ /* 0x0022a400080011ff */
[----:B--2---:R-:W-:Y:S05]  /*8dd0*/  @!P0 NANOSLEEP.SYNCS 0x989680 ;  /* 0x009896800000895d */ /* 0x004fea0003900000 */
[----:B------:R-:W2:Y:S02]  /*8de0*/  @!P0 SYNCS.PHASECHK.TRANS64 P0, [R3+URZ+0x30], R0 ;  /* 0x00003000030085a7 */ /* 0x000ea400080010ff */
[----:B--2---:R-:W-:Y:S05]  /*8df0*/  @!P0 BRA `(.L_x_104) ;  /* 0xfffffffc00f08947 */ /* 0x004fea000383ffff */
[----:B------:R-:W-:Y:S05]  /*8e00*/  BRA `(.L_x_103) ;  /* 0xffffffd400e07947 */ /* 0x000fea000383ffff */
.L_x_112:
[----:B-1----:R1:W2:Y:S02]  /*8e10*/  SYNCS.PHASECHK.TRANS64.TRYWAIT P0, [R92+URZ+0x30], R5 ;  /* 0x000030055c0075a7 */ /* 0x0022a400080011ff */
[----:B--2---:R-:W-:Y:S05]  /*8e20*/  @!P0 NANOSLEEP.SYNCS 0x989680 ;  /* 0x009896800000895d */ /* 0x004fea0003900000 */
[----:B------:R-:W2:Y:S02]  /*8e30*/  @!P0 SYNCS.PHASECHK.TRANS64 P0, [R92+URZ+0x30], R5 ;  /* 0x000030055c0085a7 */ /* 0x000ea400080010ff */
[----:B--2---:R-:W-:Y:S05]  /*8e40*/  @!P0 BRA `(.L_x_112) ;  /* 0xfffffffc00f08947 */ /* 0x004fea000383ffff */
[----:B------:R-:W-:Y:S05]  /*8e50*/  BRA `(.L_x_111) ;  /* 0xffffffe000207947 */ /* 0x000fea000383ffff */
.L_x_120:
[----:B-1----:R1:W2:Y:S02]  /*8e60*/  SYNCS.PHASECHK.TRANS64.TRYWAIT P0, [R92+URZ+0x30], R5 ;  /* 0x000030055c0075a7 */ /* 0x0022a400080011ff */
[----:B--2---:R-:W-:Y:S05]  /*8e70*/  @!P0 NANOSLEEP.SYNCS 0x989680 ;  /* 0x009896800000895d */ /* 0x004fea0003900000 */
[----:B------:R-:W2:Y:S02]  /*8e80*/  @!P0 SYNCS.PHASECHK.TRANS64 P0, [R92+URZ+0x30], R5 ;  /* 0x000030055c0085a7 */ /* 0x000ea400080010ff */
[----:B--2---:R-:W-:Y:S05]  /*8e90*/  @!P0 BRA `(.L_x_120) ;  /* 0xfffffffc00f08947 */ /* 0x004fea000383ffff */
[----:B------:R-:W-:Y:S05]  /*8ea0*/  BRA `(.L_x_119) ;  /* 0xffffffe800607947 */ /* 0x000fea000383ffff */
        .weak           $__internal_0_$__cuda_sm10x_tcgen05_guardrail_trap_col_being_dealloced_not_returned_by_alloc
        .type           $__internal_0_$__cuda_sm10x_tcgen05_guardrail_trap_col_being_dealloced_not_returned_by_alloc,@function
        .size           $__internal_0_$__cuda_sm10x_tcgen05_guardrail_trap_col_being_dealloced_not_returned_by_alloc,($__internal_1_$__cuda_sm10x_tcgen05_guardrail_trap_phase_invalid_during_alloc - $__internal_0_$__cuda_sm10x_tcgen05_guardrail_trap_col_being_dealloced_not_returned_by_alloc)
$__internal_0_$__cuda_sm10x_tcgen05_guardrail_trap_col_being_dealloced_not_returned_by_alloc:
[----:B------:R-:W-:Y:S05]  /*8eb0*/  BPT.TRAP 0x1 ;  /* 0x000000040000795c */ /* 0x000fea0000300000 */
[----:B------:R-:W-:-:S04]  /*8ec0*/  HFMA2 R3, -RZ, RZ, 0, 0 ;  /* 0x00000000ff037431 */ /* 0x000fc800000001ff */
[----:B------:R-:W-:Y:S05]  /*8ed0*/  RET.REL.NODEC R2 `(_ZN7cutlass13device_kernelINS_4gemm6kernel13GemmUniversalIN4cute5tupleIJiiiiEEENS1_10collective13CollectiveMmaINS1_35MainloopSm100TmaUmmaWarpSpecializedILi3ELi2ELi4ENS5_IJNS4_1CILi1EEESB_SB_EEEEENS5_IJNSA_ILi128EEENSA_ILi64EEESF_EEENS_10tfloat32_tENS5_IJlSB_lEEESH_SI_NS4_8TiledMMAINS4_8MMA_AtomIJNS4_17SM100_MMA_TF32_SSISH_SH_fLi128ELi64ELNS4_4UMMA5MajorE0ELSN_0ELNSM_7ScaleInE0ELSO_0EEEEEENS4_6LayoutISC_NS5_IJNSA_ILi0EEESS_SS_EEEEENS5_IJNS4_10UnderscoreESV_SV_EEEEENS4_13SM90_TMA_LOADENS4_14ComposedLayoutINS4_7SwizzleILi3ELi4ELi3EEENS4_18smem_ptr_flag_bitsILi32EEENSR_INS5_IJNSA_ILi8EEENSA_ILi32EEEEEENS5_IJS15_SB_EEEEEEEvNS4_8identityESY_S19_vS1A_EENS_8epilogue10collective18CollectiveEpilogueINS1C_23Sm100TmaWarpSpecializedILi4ELi2ELi16ELb1ELb0EEEJSG_NS5_IJNSR_ISE_SB_EENSR_INSA_ILi16EEESB_EEEEESH_SI_SH_SI_NS1C_6fusion15FusionCallbacksIS1G_NS1L_17LinearCombinationISH_fSH_fLNS_15FloatRoundStyleE2EEESG_S1K_JEEENS4_5SM1004TMEM4LOAD26SM100_TMEM_LOAD_32dp32b16xESY_NSZ_INS10_ILi2ELi4ELi3EEES13_NSR_INS5_IJS14_S1I_EEENS5_IJS1I_SB_EEEEEEENS4_39AutoVectorizingCopyWithAssumedAlignmentILi128EEENS4_14SM90_TMA_STOREES1Z_S21_S21_EEEvvEEEEvNT_6ParamsE) ;  /* 0xffffff7002487950 */ /* 0x000fea0003c3ffff */
        .weak           $__internal_1_$__cuda_sm10x_tcgen05_guardrail_trap_phase_invalid_during_alloc
        .type           $__internal_1_$__cuda_sm10x_tcgen05_guardrail_trap_phase_invalid_during_alloc,@function
        .size           $__internal_1_$__cuda_sm10x_tcgen05_guardrail_trap_phase_invalid_during_alloc,($__internal_2_$__cuda_sm10x_tcgen05_guardrail_trap_unallocated_columns_being_dealloced - $__internal_1_$__cuda_sm10x_tcgen05_guardrail_trap_phase_invalid_during_alloc)
$__internal_1_$__cuda_sm10x_tcgen05_guardrail_trap_phase_invalid_during_alloc:
[----:B------:R-:W-:Y:S05]  /*8ee0*/  BPT.TRAP 0x1 ;  /* 0x000000040000795c */ /* 0x000fea0000300000 */
[----:B------:R-:W-:-:S04]  /*8ef0*/  MOV R3, 0x0 ;  /* 0x0000000000037802 */ /* 0x000fc80000000f00 */
[----:B------:R-:W-:Y:S05]  /*8f00*/  RET.REL.NODEC R2 `(_ZN7cutlass13device_kernelINS_4gemm6kernel13GemmUniversalIN4cute5tupleIJiiiiEEENS1_10collective13CollectiveMmaINS1_35MainloopSm100TmaUmmaWarpSpecializedILi3ELi2ELi4ENS5_IJNS4_1CILi1EEESB_SB_EEEEENS5_IJNSA_ILi128EEENSA_ILi64EEESF_EEENS_10tfloat32_tENS5_IJlSB_lEEESH_SI_NS4_8TiledMMAINS4_8MMA_AtomIJNS4_17SM100_MMA_TF32_SSISH_SH_fLi128ELi64ELNS4_4UMMA5MajorE0ELSN_0ELNSM_7ScaleInE0ELSO_0EEEEEENS4_6LayoutISC_NS5_IJNSA_ILi0EEESS_SS_EEEEENS5_IJNS4_10UnderscoreESV_SV_EEEEENS4_13SM90_TMA_LOADENS4_14ComposedLayoutINS4_7SwizzleILi3ELi4ELi3EEENS4_18smem_ptr_flag_bitsILi32EEENSR_INS5_IJNSA_ILi8EEENSA_ILi32EEEEEENS5_IJS15_SB_EEEEEEEvNS4_8identityESY_S19_vS1A_EENS_8epilogue10collective18CollectiveEpilogueINS1C_23Sm100TmaWarpSpecializedILi4ELi2ELi16ELb1ELb0EEEJSG_NS5_IJNSR_ISE_SB_EENSR_INSA_ILi16EEESB_EEEEESH_SI_SH_SI_NS1C_6fusion15FusionCallbacksIS1G_NS1L_17LinearCombinationISH_fSH_fLNS_15FloatRoundStyleE2EEESG_S1K_JEEENS4_5SM1004TMEM4LOAD26SM100_TMEM_LOAD_32dp32b16xESY_NSZ_INS10_ILi2ELi4ELi3EEES13_NSR_INS5_IJS14_S1I_EEENS5_IJS1I_SB_EEEEEEENS4_39AutoVectorizingCopyWithAssumedAlignmentILi128EEENS4_14SM90_TMA_STOREES1Z_S21_S21_EEEvvEEEEvNT_6ParamsE) ;  /* 0xffffff70023c7950 */ /* 0x000fea0003c3ffff */
        .weak           $__internal_2_$__cuda_sm10x_tcgen05_guardrail_trap_unallocated_columns_being_dealloced
        .type           $__internal_2_$__cuda_sm10x_tcgen05_guardrail_trap_unallocated_columns_being_dealloced,@function
        .size           $__internal_2_$__cuda_sm10x_tcgen05_guardrail_trap_unallocated_columns_being_dealloced,(.L_x_173 - $__internal_2_$__cuda_sm10x_tcgen05_guardrail_trap_unallocated_columns_being_dealloced)
$__internal_2_$__cuda_sm10x_tcgen05_guardrail_trap_unallocated_columns_being_dealloced:
[----:B------:R-:W-:Y:S05]  /*8f10*/  BPT.TRAP 0x1 ;  /* 0x000000040000795c */ /* 0x000fea0000300000 */
[----:B------:R-:W-:-:S04]  /*8f20*/  HFMA2 R3, -RZ, RZ, 0, 0 ;  /* 0x00000000ff037431 */ /* 0x000fc800000001ff */
[----:B------:R-:W-:Y:S05]  /*8f30*/  RET.REL.NODEC R2 `(_ZN7cutlass13device_kernelINS_4gemm6kernel13GemmUniversalIN4cute5tupleIJiiiiEEENS1_10collective13CollectiveMmaINS1_35MainloopSm100TmaUmmaWarpSpecializedILi3ELi2ELi4ENS5_IJNS4_1CILi1EEESB_SB_EEEEENS5_IJNSA_ILi128EEENSA_ILi64EEESF_EEENS_10tfloat32_tENS5_IJlSB_lEEESH_SI_NS4_8TiledMMAINS4_8MMA_AtomIJNS4_17SM100_MMA_TF32_SSISH_SH_fLi128ELi64ELNS4_4UMMA5MajorE0ELSN_0ELNSM_7ScaleInE0ELSO_0EEEEEENS4_6LayoutISC_NS5_IJNSA_ILi0EEESS_SS_EEEEENS5_IJNS4_10UnderscoreESV_SV_EEEEENS4_13SM90_TMA_LOADENS4_14ComposedLayoutINS4_7SwizzleILi3ELi4ELi3EEENS4_18smem_ptr_flag_bitsILi32EEENSR_INS5_IJNSA_ILi8EEENSA_ILi32EEEEEENS5_IJS15_SB_EEEEEEEvNS4_8identityESY_S19_vS1A_EENS_8epilogue10collective18CollectiveEpilogueINS1C_23Sm100TmaWarpSpecializedILi4ELi2ELi16ELb1ELb0EEEJSG_NS5_IJNSR_ISE_SB_EENSR_INSA_ILi16EEESB_EEEEESH_SI_SH_SI_NS1C_6fusion15FusionCallbacksIS1G_NS1L_17LinearCombinationISH_fSH_fLNS_15FloatRoundStyleE2EEESG_S1K_JEEENS4_5SM1004TMEM4LOAD26SM100_TMEM_LOAD_32dp32b16xESY_NSZ_INS10_ILi2ELi4ELi3EEES13_NSR_INS5_IJS14_S1I_EEENS5_IJS1I_SB_EEEEEEENS4_39AutoVectorizingCopyWithAssumedAlignmentILi128EEENS4_14SM90_TMA_STOREES1Z_S21_S21_EEEvvEEEEvNT_6ParamsE) ;  /* 0xffffff7002307950 */ /* 0x000fea0003c3ffff */
.L_x_172:
[----:B------:R-:W-:-:S00]  /*8f40*/  BRA `(.L_x_172) ;  /* 0xfffffffc00fc7947 */ /* 0x000fc0000383ffff */
[----:B------:R-:W-:-:S00]  /*8f50*/  NOP ;  /* 0x0000000000007918 */ /* 0x000fc00000000000 */
        /* <DEDUP_REMOVED lines=10> */
.L_x_173:


//--------------------- .nv.global.init           --------------------------
	.section	.nv.global.init,"aw",@progbits
.nv.global.init:
	.type		$str$27,@object
	.size		$str$27,($str$28 - $str$27)
$str$27:
        /*0000*/ 	.byte	0x28, 0x61, 0x64, 0x64, 0x72, 0x65, 0x73, 0x73, 0x20, 0x26, 0x20, 0x6d, 0x61, 0x73, 0x6b, 0x29
        /*0010*/ 	.byte	0x20, 0x3d, 0x3d, 0x20, 0x30, 0x00
	.type		$str$28,@object
	.size		$str$28,($str$26 - $str$28)
$str$28:
        /*0016*/ 	.byte	0x2f, 0x74, 0x6d, 0x70, 0x2f, 0x63, 0x75, 0x74, 0x6c, 0x61, 0x73, 0x73, 0x5f, 0x73, 0x77, 0x65
        /*0026*/ 	.byte	0x65, 0x70, 0x5f, 0x73, 0x72, 0x63, 0x2f, 0x69, 0x6e, 0x63, 0x6c, 0x75, 0x64, 0x65, 0x2f, 0x63
        /*0036*/ 	.byte	0x75, 0x74, 0x65, 0x2f, 0x70, 0x6f, 0x69, 0x6e, 0x74, 0x65, 0x72, 0x5f, 0x66, 0x6c, 0x61, 0x67
        /*0046*/ 	.byte	0x67, 0x65, 0x64, 0x2e, 0x68, 0x70, 0x70, 0x00
	.type		$str$26,@object
	.size		$str$26,($str$25 - $str$26)
$str$26:
        /*004e*/ 	.byte	0x2f, 0x74, 0x6d, 0x70, 0x2f, 0x63, 0x75, 0x74, 0x6c, 0x61, 0x73, 0x73, 0x5f, 0x73, 0x77, 0x65
        /*005e*/ 	.byte	0x65, 0x70, 0x5f, 0x73, 0x72, 0x63, 0x2f, 0x69, 0x6e, 0x63, 0x6c, 0x75, 0x64, 0x65, 0x2f, 0x63
        /*006e*/ 	.byte	0x75, 0x74, 0x65, 0x2f, 0x61, 0x74, 0x6f, 0x6d, 0x2f, 0x63, 0x6f, 0x70, 0x79, 0x5f, 0x74, 0x72
        /*007e*/ 	.byte	0x61, 0x69, 0x74, 0x73, 0x5f, 0x73, 0x6d, 0x31, 0x30, 0x30, 0x2e, 0x68, 0x70, 0x70, 0x00
	.type		$str$25,@object
	.size		$str$25,(__unnamed_1 - $str$25)
$str$25:
        /*008d*/ 	.byte	0x28, 0x28, 0x75, 0x69, 0x6e, 0x74, 0x33, 0x32, 0x5f, 0x74, 0x28, 0x74, 0x68, 0x72, 0x65, 0x61
        /*009d*/ 	.byte	0x64, 0x49, 0x64, 0x78, 0x2e, 0x78, 0x29, 0x20, 0x2f, 0x20, 0x33, 0x32, 0x29, 0x20, 0x25, 0x20
        /*00ad*/ 	.byte	0x34, 0x29, 0x20, 0x3d, 0x3d, 0x20, 0x28, 0x28, 0x28, 0x74, 0x6d, 0x65, 0x6d, 0x5f, 0x61, 0x64
        /*00bd*/ 	.byte	0x64, 0x72, 0x20, 0x3e, 0x3e, 0x20, 0x31, 0x36, 0x29, 0x20, 0x2f, 0x20, 0x33, 0x32, 0x29, 0x20
        /*00cd*/ 	.byte	0x25, 0x20, 0x34, 0x29, 0x00
	.type		__unnamed_1,@object
	.size		__unnamed_1,(__unnamed_2 - __unnamed_1)
__unnamed_1:
        /*00d2*/ 	.byte	0x61, 0x75, 0x74, 0x6f, 0x20, 0x63, 0x75, 0x74, 0x65, 0x3a, 0x3a, 0x61, 0x73, 0x5f, 0x70, 0x6f
        /* <DEDUP_REMOVED lines=24> */
        /*0262*/ 	.byte	0x32, 0x30, 0x34, 0x38, 0x3e, 0x3e, 0x3e, 0x3e, 0x5d, 0x00
	.type		__unnamed_2,@object
	.size		__unnamed_2,(.L_2 - __unnamed_2)
__unnamed_2:
        /* <DEDUP_REMOVED lines=42> */
        /*050c*/ 	.byte	0x3e, 0x5d, 0x00
.L_2:


//--------------------- .nv.shared._ZN7cutlass13device_kernelINS_4gemm6kernel13GemmUniversalIN4cute5tupleIJiiiiEEENS1_10collective13CollectiveMmaINS1_35MainloopSm100TmaUmmaWarpSpecializedILi3ELi2ELi4ENS5_IJNS4_1CILi1EEESB_SB_EEEEENS5_IJNSA_ILi128EEENSA_ILi64EEESF_EEENS_10tfloat32_tENS5_IJlSB_lEEESH_SI_NS4_8TiledMMAINS4_8MMA_AtomIJNS4_17SM100_MMA_TF32_SSISH_SH_fLi128ELi64ELNS4_4UMMA5MajorE0ELSN_0ELNSM_7ScaleInE0ELSO_0EEEEEENS4_6LayoutISC_NS5_IJNSA_ILi0EEESS_SS_EEEEENS5_IJNS4_10UnderscoreESV_SV_EEEEENS4_13SM90_TMA_LOADENS4_14ComposedLayoutINS4_7SwizzleILi3ELi4ELi3EEENS4_18smem_ptr_flag_bitsILi32EEENSR_INS5_IJNSA_ILi8EEENSA_ILi32EEEEEENS5_IJS15_SB_EEEEEEEvNS4_8identityESY_S19_vS1A_EENS_8epilogue10collective18CollectiveEpilogueINS1C_23Sm100TmaWarpSpecializedILi4ELi2ELi16ELb1ELb0EEEJSG_NS5_IJNSR_ISE_SB_EENSR_INSA_ILi16EEESB_EEEEESH_SI_SH_SI_NS1C_6fusion15FusionCallbacksIS1G_NS1L_17LinearCombinationISH_fSH_fLNS_15FloatRoundStyleE2EEESG_S1K_JEEENS4_5SM1004TMEM4LOAD26SM100_TMEM_LOAD_32dp32b16xESY_NSZ_INS10_ILi2ELi4ELi3EEES13_NSR_INS5_IJS14_S1I_EEENS5_IJS1I_SB_EEEEEEENS4_39AutoVectorizingCopyWithAssumedAlignmentILi128EEENS4_14SM90_TMA_STOREES1Z_S21_S21_EEEvvEEEEvNT_6ParamsE --------------------------
	.section	.nv.shared._ZN7cutlass13device_kernelINS_4gemm6kernel13GemmUniversalIN4cute5tupleIJiiiiEEENS1_10collective13CollectiveMmaINS1_35MainloopSm100TmaUmmaWarpSpecializedILi3ELi2ELi4ENS5_IJNS4_1CILi1EEESB_SB_EEEEENS5_IJNSA_ILi128EEENSA_ILi64EEESF_EEENS_10tfloat32_tENS5_IJlSB_lEEESH_SI_NS4_8TiledMMAINS4_8MMA_AtomIJNS4_17SM100_MMA_TF32_SSISH_SH_fLi128ELi64ELNS4_4UMMA5MajorE0ELSN_0ELNSM_7ScaleInE0ELSO_0EEEEEENS4_6LayoutISC_NS5_IJNSA_ILi0EEESS_SS_EEEEENS5_IJNS4_10UnderscoreESV_SV_EEEEENS4_13SM90_TMA_LOADENS4_14ComposedLayoutINS4_7SwizzleILi3ELi4ELi3EEENS4_18smem_ptr_flag_bitsILi32EEENSR_INS5_IJNSA_ILi8EEENSA_ILi32EEEEEENS5_IJS15_SB_EEEEEEEvNS4_8identityESY_S19_vS1A_EENS_8epilogue10collective18CollectiveEpilogueINS1C_23Sm100TmaWarpSpecializedILi4ELi2ELi16ELb1ELb0EEEJSG_NS5_IJNSR_ISE_SB_EENSR_INSA_ILi16EEESB_EEEEESH_SI_SH_SI_NS1C_6fusion15FusionCallbacksIS1G_NS1L_17LinearCombinationISH_fSH_fLNS_15FloatRoundStyleE2EEESG_S1K_JEEENS4_5SM1004TMEM4LOAD26SM100_TMEM_LOAD_32dp32b16xESY_NSZ_INS10_ILi2ELi4ELi3EEES13_NSR_INS5_IJS14_S1I_EEENS5_IJS1I_SB_EEEEEEENS4_39AutoVectorizingCopyWithAssumedAlignmentILi128EEENS4_14SM90_TMA_STOREES1Z_S21_S21_EEEvvEEEEvNT_6ParamsE,"aw",@nobits
	.sectionflags	@""
	.align	16
	.zero		1024


//--------------------- .nv.shared.reserved.0     --------------------------
	.section	.nv.shared.reserved.0,"aw",@nobits
	.weak		__nv_reservedSMEM_offset_0_alias
	.size		__nv_reservedSMEM_offset_0_alias, 0, 64
	.other		__nv_reservedSMEM_offset_0_alias,@"STO_CUDA_RESERVED_SHARED STV_DEFAULT"
__nv_reservedSMEM_offset_0_alias:
	.zero		0
.nv.shared.reserved.0:
	.zero		64
	.weak		__nv_reservedSMEM_tcgen05_partition
	.type		__nv_reservedSMEM_tcgen05_partition,@object
	.size		__nv_reservedSMEM_tcgen05_partition,(.L_0 - __nv_reservedSMEM_tcgen05_partition)
__nv_reservedSMEM_tcgen05_partition:
	.zero		32
.L_0:


//--------------------- .nv.global                --------------------------
	.section	.nv.global,"aw",@nobits
.nv.global:
	.type		_ZN39_INTERNAL_63598579_4_k_cu_7c6411f0_97014cute1_E,@object
	.size		_ZN39_INTERNAL_63598579_4_k_cu_7c6411f0_97014cute1_E,(_ZN39_INTERNAL_63598579_4_k_cu_7c6411f0_97014cuda3std3__45__cpo6cbeginE - _ZN39_INTERNAL_63598579_4_k_cu_7c6411f0_97014cute1_E)
_ZN39_INTERNAL_63598579_4_k_cu_7c6411f0_97014cute1_E:
	.zero		1
	.type		_ZN39_INTERNAL_63598579_4_k_cu_7c6411f0_97014cuda3std3__45__cpo6cbeginE,@object
	.size		_ZN39_INTERNAL_63598579_4_k_cu_7c6411f0_97014cuda3std3__45__cpo6cbeginE,(_ZN39_INTERNAL_63598579_4_k_cu_7c6411f0_97014cuda3std3__48in_placeE - _ZN39_INTERNAL_63598579_4_k_cu_7c6411f0_97014cuda3std3__45__cpo6cbeginE)
_ZN39_INTERNAL_63598579_4_k_cu_7c6411f0_97014cuda3std3__45__cpo6cbeginE:
	.zero		1
	.type		_ZN39_INTERNAL_63598579_4_k_cu_7c6411f0_97014cuda3std3__48in_placeE,@object
	.size		_ZN39_INTERNAL_63598579_4_k_cu_7c6411f0_97014cuda3std3__48in_placeE,(_ZN39_INTERNAL_63598579_4_k_cu_7c6411f0_97014cuda3std6ranges3__45__cpo9iter_moveE - _ZN39_INTERNAL_63598579_4_k_cu_7c6411f0_97014cuda3std3__48in_placeE)
_ZN39_INTERNAL_63598579_4_k_cu_7c6411f0_97014cuda3std3__48in_placeE:
	.zero		1
	.type		_ZN39_INTERNAL_63598579_4_k_cu_7c6411f0_97014cuda3std6ranges3__45__cpo9iter_moveE,@object
	.size		_ZN39_INTERNAL_63598579_4_k_cu_7c6411f0_97014cuda3std6ranges3__45__cpo9iter_moveE,(_ZN39_INTERNAL_63598579_4_k_cu_7c6411f0_97014cuda3std3__45__cpo5beginE - _ZN39_INTERNAL_63598579_4_k_cu_7c6411f0_97014cuda3std6ranges3__45__cpo9iter_moveE)
_ZN39_INTERNAL_63598579_4_k_cu_7c6411f0_97014cuda3std6ranges3__45__cpo9iter_moveE:
	.zero		1
	.type		_ZN39_INTERNAL_63598579_4_k_cu_7c6411f0_97014cuda3std3__45__cpo5beginE,@object
	.size		_ZN39_INTERNAL_63598579_4_k_cu_7c6411f0_97014cuda3std3__45__cpo5beginE,(_ZN39_INTERNAL_63598579_4_k_cu_7c6411f0_97014cuda3std3__441_GLOBAL__N__63598579_4_k_cu_7c6411f0_97016ignoreE - _ZN39_INTERNAL_63598579_4_k_cu_7c6411f0_97014cuda3std3__45__cpo5beginE)
_ZN39_INTERNAL_63598579_4_k_cu_7c6411f0_97014cuda3std3__45__cpo5beginE:
	.zero		1
	.type		_ZN39_INTERNAL_63598579_4_k_cu_7c6411f0_97014cuda3std3__441_GLOBAL__N__63598579_4_k_cu_7c6411f0_97016ignoreE,@object
	.size		_ZN39_INTERNAL_63598579_4_k_cu_7c6411f0_97014cuda3std3__441_GLOBAL__N__63598579_4_k_cu_7c6411f0_97016ignoreE,(_ZN39_INTERNAL_63598579_4_k_cu_7c6411f0_97014cute7productE - _ZN39_INTERNAL_63598579_4_k_cu_7c6411f0_97014cuda3std3__441_GLOBAL__N__63598579_4_k_cu_7c6411f0_97016ignoreE)
_ZN39_INTERNAL_63598579_4_k_cu_7c6411f0_97014cuda3std3__441_GLOBAL__N__63598579_4_k_cu_7c6411f0_97016ignoreE:
	.zero		1
	.type		_ZN39_INTERNAL_63598579_4_k_cu_7c6411f0_97014cute7productE,@object
	.size		_ZN39_INTERNAL_63598579_4_k_cu_7c6411f0_97014cute7productE,(_ZN39_INTERNAL_63598579_4_k_cu_7c6411f0_97014cuda3std3__45__cpo3endE - _ZN39_INTERNAL_63598579_4_k_cu_7c6411f0_97014cute7productE)
_ZN39_INTERNAL_63598579_4_k_cu_7c6411f0_97014cute7productE:
	.zero		1
	.type		_ZN39_INTERNAL_63598579_4_k_cu_7c6411f0_97014cuda3std3__45__cpo3endE,@object
	.size		_ZN39_INTERNAL_63598579_4_k_cu_7c6411f0_97014cuda3std3__45__cpo3endE,(_ZN39_INTERNAL_63598579_4_k_cu_7c6411f0_97014cuda3std3__419piecewise_constructE - _ZN39_INTERNAL_63598579_4_k_cu_7c6411f0_97014cuda3std3__45__cpo3endE)
_ZN39_INTERNAL_63598579_4_k_cu_7c6411f0_97014cuda3std3__45__cpo3endE:
	.zero		1
	.type		_ZN39_INTERNAL_63598579_4_k_cu_7c6411f0_97014cuda3std3__419piecewise_constructE,@object
	.size		_ZN39_INTERNAL_63598579_4_k_cu_7c6411f0_97014cuda3std3__419piecewise_constructE,(_ZN39_INTERNAL_63598579_4_k_cu_7c6411f0_97014cuda3std3__45__cpo4cendE - _ZN39_INTERNAL_63598579_4_k_cu_7c6411f0_97014cuda3std3__419piecewise_constructE)
_ZN39_INTERNAL_63598579_4_k_cu_7c6411f0_97014cuda3std3__419piecewise_constructE:
	.zero		1
	.type		_ZN39_INTERNAL_63598579_4_k_cu_7c6411f0_97014cuda3std3__45__cpo4cendE,@object
	.size		_ZN39_INTERNAL_63598579_4_k_cu_7c6411f0_97014cuda3std3__45__cpo4cendE,(_ZN39_INTERNAL_63598579_4_k_cu_7c6411f0_97014cuda3std6ranges3__45__cpo4swapE - _ZN39_INTERNAL_63598579_4_k_cu_7c6411f0_97014cuda3std3__45__cpo4cendE)
_ZN39_INTERNAL_63598579_4_k_cu_7c6411f0_97014cuda3std3__45__cpo4cendE:
	.zero		1
	.type		_ZN39_INTERNAL_63598579_4_k_cu_7c6411f0_97014cuda3std6ranges3__45__cpo4swapE,@object
	.size		_ZN39_INTERNAL_63598579_4_k_cu_7c6411f0_97014cuda3std6ranges3__45__cpo4swapE,(.L_10 - _ZN39_INTERNAL_63598579_4_k_cu_7c6411f0_97014cuda3std6ranges3__45__cpo4swapE)
_ZN39_INTERNAL_63598579_4_k_cu_7c6411f0_97014cuda3std6ranges3__45__cpo4swapE:
	.zero		1
.L_10:


//--------------------- .nv.constant0._ZN7cutlass13device_kernelINS_4gemm6kernel13GemmUniversalIN4cute5tupleIJiiiiEEENS1_10collective13CollectiveMmaINS1_35MainloopSm100TmaUmmaWarpSpecializedILi3ELi2ELi4ENS5_IJNS4_1CILi1EEESB_SB_EEEEENS5_IJNSA_ILi128EEENSA_ILi64EEESF_EEENS_10tfloat32_tENS5_IJlSB_lEEESH_SI_NS4_8TiledMMAINS4_8MMA_AtomIJNS4_17SM100_MMA_TF32_SSISH_SH_fLi128ELi64ELNS4_4UMMA5MajorE0ELSN_0ELNSM_7ScaleInE0ELSO_0EEEEEENS4_6LayoutISC_NS5_IJNSA_ILi0EEESS_SS_EEEEENS5_IJNS4_10UnderscoreESV_SV_EEEEENS4_13SM90_TMA_LOADENS4_14ComposedLayoutINS4_7SwizzleILi3ELi4ELi3EEENS4_18smem_ptr_flag_bitsILi32EEENSR_INS5_IJNSA_ILi8EEENSA_ILi32EEEEEENS5_IJS15_SB_EEEEEEEvNS4_8identityESY_S19_vS1A_EENS_8epilogue10collective18CollectiveEpilogueINS1C_23Sm100TmaWarpSpecializedILi4ELi2ELi16ELb1ELb0EEEJSG_NS5_IJNSR_ISE_SB_EENSR_INSA_ILi16EEESB_EEEEESH_SI_SH_SI_NS1C_6fusion15FusionCallbacksIS1G_NS1L_17LinearCombinationISH_fSH_fLNS_15FloatRoundStyleE2EEESG_S1K_JEEENS4_5SM1004TMEM4LOAD26SM100_TMEM_LOAD_32dp32b16xESY_NSZ_INS10_ILi2ELi4ELi3EEES13_NSR_INS5_IJS14_S1I_EEENS5_IJS1I_SB_EEEEEEENS4_39AutoVectorizingCopyWithAssumedAlignmentILi128EEENS4_14SM90_TMA_STOREES1Z_S21_S21_EEEvvEEEEvNT_6ParamsE --------------------------
	.section	.nv.constant0._ZN7cutlass13device_kernelINS_4gemm6kernel13GemmUniversalIN4cute5tupleIJiiiiEEENS1_10collective13CollectiveMmaINS1_35MainloopSm100TmaUmmaWarpSpecializedILi3ELi2ELi4ENS5_IJNS4_1CILi1EEESB_SB_EEEEENS5_IJNSA_ILi128EEENSA_ILi64EEESF_EEENS_10tfloat32_tENS5_IJlSB_lEEESH_SI_NS4_8TiledMMAINS4_8MMA_AtomIJNS4_17SM100_MMA_TF32_SSISH_SH_fLi128ELi64ELNS4_4UMMA5MajorE0ELSN_0ELNSM_7ScaleInE0ELSO_0EEEEEENS4_6LayoutISC_NS5_IJNSA_ILi0EEESS_SS_EEEEENS5_IJNS4_10UnderscoreESV_SV_EEEEENS4_13SM90_TMA_LOADENS4_14ComposedLayoutINS4_7SwizzleILi3ELi4ELi3EEENS4_18smem_ptr_flag_bitsILi32EEENSR_INS5_IJNSA_ILi8EEENSA_ILi32EEEEEENS5_IJS15_SB_EEEEEEEvNS4_8identityESY_S19_vS1A_EENS_8epilogue10collective18CollectiveEpilogueINS1C_23Sm100TmaWarpSpecializedILi4ELi2ELi16ELb1ELb0EEEJSG_NS5_IJNSR_ISE_SB_EENSR_INSA_ILi16EEESB_EEEEESH_SI_SH_SI_NS1C_6fusion15FusionCallbacksIS1G_NS1L_17LinearCombinationISH_fSH_fLNS_15FloatRoundStyleE2EEESG_S1K_JEEENS4_5SM1004TMEM4LOAD26SM100_TMEM_LOAD_32dp32b16xESY_NSZ_INS10_ILi2ELi4ELi3EEES13_NSR_INS5_IJS14_S1I_EEENS5_IJS1I_SB_EEEEEEENS4_39AutoVectorizingCopyWithAssumedAlignmentILi128EEENS4_14SM90_TMA_STOREES1Z_S21_S21_EEEvvEEEEvNT_6ParamsE,"a",@progbits
	.sectionflags	@""
	.align	4
.nv.constant0._ZN7cutlass13device_kernelINS_4gemm6kernel13GemmUniversalIN4cute5tupleIJiiiiEEENS1_10collective13CollectiveMmaINS1_35MainloopSm100TmaUmmaWarpSpecializedILi3ELi2ELi4ENS5_IJNS4_1CILi1EEESB_SB_EEEEENS5_IJNSA_ILi128EEENSA_ILi64EEESF_EEENS_10tfloat32_tENS5_IJlSB_lEEESH_SI_NS4_8TiledMMAINS4_8MMA_AtomIJNS4_17SM100_MMA_TF32_SSISH_SH_fLi128ELi64ELNS4_4UMMA5MajorE0ELSN_0ELNSM_7ScaleInE0ELSO_0EEEEEENS4_6LayoutISC_NS5_IJNSA_ILi0EEESS_SS_EEEEENS5_IJNS4_10UnderscoreESV_SV_EEEEENS4_13SM90_TMA_LOADENS4_14ComposedLayoutINS4_7SwizzleILi3ELi4ELi3EEENS4_18smem_ptr_flag_bitsILi32EEENSR_INS5_IJNSA_ILi8EEENSA_ILi32EEEEEENS5_IJS15_SB_EEEEEEEvNS4_8identityESY_S19_vS1A_EENS_8epilogue10collective18CollectiveEpilogueINS1C_23Sm100TmaWarpSpecializedILi4ELi2ELi16ELb1ELb0EEEJSG_NS5_IJNSR_ISE_SB_EENSR_INSA_ILi16EEESB_EEEEESH_SI_SH_SI_NS1C_6fusion15FusionCallbacksIS1G_NS1L_17LinearCombinationISH_fSH_fLNS_15FloatRoundStyleE2EEESG_S1K_JEEENS4_5SM1004TMEM4LOAD26SM100_TMEM_LOAD_32dp32b16xESY_NSZ_INS10_ILi2ELi4ELi3EEES13_NSR_INS5_IJS14_S1I_EEENS5_IJS1I_SB_EEEEEEENS4_39AutoVectorizingCopyWithAssumedAlignmentILi128EEENS4_14SM90_TMA_STOREES1Z_S21_S21_EEEvvEEEEvNT_6ParamsE:
	.zero		2944


//--------------------- SYMBOLS --------------------------

	.type		.nv.reservedSmem.offset0,@object
	.size		.nv.reservedSmem.offset0,0x4
	.type		.nv.reservedSmem.cap,@object
	.size		.nv.reservedSmem.cap,0x4
	.type		__assertfail,@function
